	.target	sm_100a

	.elftype	@"ET_EXEC"


//--------------------- .note.nv.tkinfo           --------------------------
	.section	.note.nv.tkinfo,"",@"SHT_NOTE"
	.sectionflags	@"SHF_NOTE_NV_TKINFO"
	.tkinfo
        /*0018*/ 	.word	0x00000002
        /*0030*/ 	.string	""
        /*0030*/ 	.string	"ptxas"
        /*0030*/ 	.string	"Cuda compilation tools, release 13.0, V13.0.88"
        /*0030*/ 	.string	"Build cuda_13.0.r13.0/compiler.36424714_0"
        /*0030*/ 	.string	"-arch sm_100a -m 64 "



//--------------------- .note.nv.cuinfo           --------------------------
	.section	.note.nv.cuinfo,"",@"SHT_NOTE"
	.sectionflags	@"SHF_NOTE_NV_CUINFO"
        /*0018*/ 	.short	0x0002
        /*001a*/ 	.short	0x0064
        /*001c*/ 	.short	0x0082
	.zero		2


//--------------------- .nv.info                  --------------------------
	.section	.nv.info,"",@"SHT_CUDA_INFO"
	.align	4


	//----- nvinfo : EIATTR_REGCOUNT
	.align		4
        /*0000*/ 	.byte	0x04, 0x2f
        /*0002*/ 	.short	(.L_19 - .L_18)
	.align		4
.L_18:
        /*0004*/ 	.word	index@(_ZN7cutlass13device_kernelINS_4gemm6kernel13GemmUniversalIN4cute5tupleIJiiiiEEENS1_10collective13CollectiveMmaINS1_35MainloopSm100TmaUmmaWarpSpecializedILi3ELi2ELi4ENS5_IJNS4_1CILi1EEESB_SB_EEEEENS5_IJNSA_ILi128EEESE_NSA_ILi32EEEEEENS_10bfloat16_tENS5_IJlSB_lEEESH_SI_NS4_8TiledMMAINS4_8MMA_AtomIJNS4_20SM100_MMA_F16BF16_SSISH_SH_fLi128ELi128ELNS4_4UMMA5MajorE0ELSN_0ELNSM_7ScaleInE0ELSO_0EEEEEENS4_6LayoutISC_NS5_IJNSA_ILi0EEESS_SS_EEEEENS5_IJNS4_10UnderscoreESV_SV_EEEEENS4_13SM90_TMA_LOADENS4_14ComposedLayoutINS4_7SwizzleILi2ELi4ELi3EEENS4_18smem_ptr_flag_bitsILi16EEENSR_INS5_IJNSA_ILi8EEESF_EEENS5_IJSF_SB_EEEEEEEvNS4_8identityESY_S18_vS19_EENS_8epilogue10collective18CollectiveEpilogueINS1B_23Sm100TmaWarpSpecializedILi4ELi2ELi32ELb1ELb0EEEJSG_NS5_IJNSR_ISE_SB_EENSR_ISF_SB_EEEEESH_SI_SH_SI_NS1B_6fusion15FusionCallbacksIS1F_NS1J_17LinearCombinationISH_fSH_fLNS_15FloatRoundStyleE2EEESG_S1I_JEEENS4_5SM1004TMEM4LOAD26SM100_TMEM_LOAD_32dp32b32xESY_S18_NS4_39AutoVectorizingCopyWithAssumedAlignmentILi128EEENS4_14SM90_TMA_STOREES18_S1U_S1U_EEEvvEEEEvNT_6ParamsE)
        /*0008*/ 	.word	0x0000006e


	//----- nvinfo : EIATTR_FRAME_SIZE
	.align		4
.L_19:
        /*000c*/ 	.byte	0x04, 0x11
        /*000e*/ 	.short	(.L_21 - .L_20)
	.align		4
.L_20:
        /*0010*/ 	.word	index@($__internal_2_$__cuda_sm10x_tcgen05_guardrail_trap_unallocated_columns_being_dealloced)
        /*0014*/ 	.word	0x00000000


	//----- nvinfo : EIATTR_FRAME_SIZE
	.align		4
.L_21:
        /*0018*/ 	.byte	0x04, 0x11
        /*001a*/ 	.short	(.L_23 - .L_22)
	.align		4
.L_22:
        /*001c*/ 	.word	index@($__internal_1_$__cuda_sm10x_tcgen05_guardrail_trap_phase_invalid_during_alloc)
        /*0020*/ 	.word	0x00000000


	//----- nvinfo : EIATTR_FRAME_SIZE
	.align		4
.L_23:
        /*0024*/ 	.byte	0x04, 0x11
        /*0026*/ 	.short	(.L_25 - .L_24)
	.align		4
.L_24:
        /*0028*/ 	.word	index@($__internal_0_$__cuda_sm10x_tcgen05_guardrail_trap_col_being_dealloced_not_returned_by_alloc)
        /*002c*/ 	.word	0x00000000


	//----- nvinfo : EIATTR_FRAME_SIZE
	.align		4
.L_25:
        /*0030*/ 	.byte	0x04, 0x11
        /*0032*/ 	.short	(.L_27 - .L_26)
	.align		4
.L_26:
        /*0034*/ 	.word	index@(_ZN7cutlass13device_kernelINS_4gemm6kernel13GemmUniversalIN4cute5tupleIJiiiiEEENS1_10collective13CollectiveMmaINS1_35MainloopSm100TmaUmmaWarpSpecializedILi3ELi2ELi4ENS5_IJNS4_1CILi1EEESB_SB_EEEEENS5_IJNSA_ILi128EEESE_NSA_ILi32EEEEEENS_10bfloat16_tENS5_IJlSB_lEEESH_SI_NS4_8TiledMMAINS4_8MMA_AtomIJNS4_20SM100_MMA_F16BF16_SSISH_SH_fLi128ELi128ELNS4_4UMMA5MajorE0ELSN_0ELNSM_7ScaleInE0ELSO_0EEEEEENS4_6LayoutISC_NS5_IJNSA_ILi0EEESS_SS_EEEEENS5_IJNS4_10UnderscoreESV_SV_EEEEENS4_13SM90_TMA_LOADENS4_14ComposedLayoutINS4_7SwizzleILi2ELi4ELi3EEENS4_18smem_ptr_flag_bitsILi16EEENSR_INS5_IJNSA_ILi8EEESF_EEENS5_IJSF_SB_EEEEEEEvNS4_8identityESY_S18_vS19_EENS_8epilogue10collective18CollectiveEpilogueINS1B_23Sm100TmaWarpSpecializedILi4ELi2ELi32ELb1ELb0EEEJSG_NS5_IJNSR_ISE_SB_EENSR_ISF_SB_EEEEESH_SI_SH_SI_NS1B_6fusion15FusionCallbacksIS1F_NS1J_17LinearCombinationISH_fSH_fLNS_15FloatRoundStyleE2EEESG_S1I_JEEENS4_5SM1004TMEM4LOAD26SM100_TMEM_LOAD_32dp32b32xESY_S18_NS4_39AutoVectorizingCopyWithAssumedAlignmentILi128EEENS4_14SM90_TMA_STOREES18_S1U_S1U_EEEvvEEEEvNT_6ParamsE)
        /*0038*/ 	.word	0x00000000


	//----- nvinfo : EIATTR_MIN_STACK_SIZE
	.align		4
.L_27:
        /*003c*/ 	.byte	0x04, 0x12
        /*003e*/ 	.short	(.L_29 - .L_28)
	.align		4
.L_28:
        /*0040*/ 	.word	index@(_ZN7cutlass13device_kernelINS_4gemm6kernel13GemmUniversalIN4cute5tupleIJiiiiEEENS1_10collective13CollectiveMmaINS1_35MainloopSm100TmaUmmaWarpSpecializedILi3ELi2ELi4ENS5_IJNS4_1CILi1EEESB_SB_EEEEENS5_IJNSA_ILi128EEESE_NSA_ILi32EEEEEENS_10bfloat16_tENS5_IJlSB_lEEESH_SI_NS4_8TiledMMAINS4_8MMA_AtomIJNS4_20SM100_MMA_F16BF16_SSISH_SH_fLi128ELi128ELNS4_4UMMA5MajorE0ELSN_0ELNSM_7ScaleInE0ELSO_0EEEEEENS4_6LayoutISC_NS5_IJNSA_ILi0EEESS_SS_EEEEENS5_IJNS4_10UnderscoreESV_SV_EEEEENS4_13SM90_TMA_LOADENS4_14ComposedLayoutINS4_7SwizzleILi2ELi4ELi3EEENS4_18smem_ptr_flag_bitsILi16EEENSR_INS5_IJNSA_ILi8EEESF_EEENS5_IJSF_SB_EEEEEEEvNS4_8identityESY_S18_vS19_EENS_8epilogue10collective18CollectiveEpilogueINS1B_23Sm100TmaWarpSpecializedILi4ELi2ELi32ELb1ELb0EEEJSG_NS5_IJNSR_ISE_SB_EENSR_ISF_SB_EEEEESH_SI_SH_SI_NS1B_6fusion15FusionCallbacksIS1F_NS1J_17LinearCombinationISH_fSH_fLNS_15FloatRoundStyleE2EEESG_S1I_JEEENS4_5SM1004TMEM4LOAD26SM100_TMEM_LOAD_32dp32b32xESY_S18_NS4_39AutoVectorizingCopyWithAssumedAlignmentILi128EEENS4_14SM90_TMA_STOREES18_S1U_S1U_EEEvvEEEEvNT_6ParamsE)
        /*0044*/ 	.word	0x00000000
.L_29:


//--------------------- .nv.compat                --------------------------
	.section	.nv.compat,"",@"SHT_CUDA_COMPAT_INFO"
	.align	4
        /*0000*/ 	.byte	0x02, 0x09, 0x01, 0x00, 0x02, 0x02, 0x02, 0x00, 0x02, 0x05, 0x05, 0x00, 0x03, 0x07, 0x01, 0x01
        /*0010*/ 	.byte	0x02, 0x03, 0x01, 0x00, 0x02, 0x06, 0x01, 0x00, 0x04, 0x0b, 0x08, 0x00, 0x09, 0x00, 0x00, 0x00
        /*0020*/ 	.byte	0x00, 0x00, 0x00, 0x00


//--------------------- .nv.info._ZN7cutlass13device_kernelINS_4gemm6kernel13GemmUniversalIN4cute5tupleIJiiiiEEENS1_10collective13CollectiveMmaINS1_35MainloopSm100TmaUmmaWarpSpecializedILi3ELi2ELi4ENS5_IJNS4_1CILi1EEESB_SB_EEEEENS5_IJNSA_ILi128EEESE_NSA_ILi32EEEEEENS_10bfloat16_tENS5_IJlSB_lEEESH_SI_NS4_8TiledMMAINS4_8MMA_AtomIJNS4_20SM100_MMA_F16BF16_SSISH_SH_fLi128ELi128ELNS4_4UMMA5MajorE0ELSN_0ELNSM_7ScaleInE0ELSO_0EEEEEENS4_6LayoutISC_NS5_IJNSA_ILi0EEESS_SS_EEEEENS5_IJNS4_10UnderscoreESV_SV_EEEEENS4_13SM90_TMA_LOADENS4_14ComposedLayoutINS4_7SwizzleILi2ELi4ELi3EEENS4_18smem_ptr_flag_bitsILi16EEENSR_INS5_IJNSA_ILi8EEESF_EEENS5_IJSF_SB_EEEEEEEvNS4_8identityESY_S18_vS19_EENS_8epilogue10collective18CollectiveEpilogueINS1B_23Sm100TmaWarpSpecializedILi4ELi2ELi32ELb1ELb0EEEJSG_NS5_IJNSR_ISE_SB_EENSR_ISF_SB_EEEEESH_SI_SH_SI_NS1B_6fusion15FusionCallbacksIS1F_NS1J_17LinearCombinationISH_fSH_fLNS_15FloatRoundStyleE2EEESG_S1I_JEEENS4_5SM1004TMEM4LOAD26SM100_TMEM_LOAD_32dp32b32xESY_S18_NS4_39AutoVectorizingCopyWithAssumedAlignmentILi128EEENS4_14SM90_TMA_STOREES18_S1U_S1U_EEEvvEEEEvNT_6ParamsE --------------------------
	.section	.nv.info._ZN7cutlass13device_kernelINS_4gemm6kernel13GemmUniversalIN4cute5tupleIJiiiiEEENS1_10collective13CollectiveMmaINS1_35MainloopSm100TmaUmmaWarpSpecializedILi3ELi2ELi4ENS5_IJNS4_1CILi1EEESB_SB_EEEEENS5_IJNSA_ILi128EEESE_NSA_ILi32EEEEEENS_10bfloat16_tENS5_IJlSB_lEEESH_SI_NS4_8TiledMMAINS4_8MMA_AtomIJNS4_20SM100_MMA_F16BF16_SSISH_SH_fLi128ELi128ELNS4_4UMMA5MajorE0ELSN_0ELNSM_7ScaleInE0ELSO_0EEEEEENS4_6LayoutISC_NS5_IJNSA_ILi0EEESS_SS_EEEEENS5_IJNS4_10UnderscoreESV_SV_EEEEENS4_13SM90_TMA_LOADENS4_14ComposedLayoutINS4_7SwizzleILi2ELi4ELi3EEENS4_18smem_ptr_flag_bitsILi16EEENSR_INS5_IJNSA_ILi8EEESF_EEENS5_IJSF_SB_EEEEEEEvNS4_8identityESY_S18_vS19_EENS_8epilogue10collective18CollectiveEpilogueINS1B_23Sm100TmaWarpSpecializedILi4ELi2ELi32ELb1ELb0EEEJSG_NS5_IJNSR_ISE_SB_EENSR_ISF_SB_EEEEESH_SI_SH_SI_NS1B_6fusion15FusionCallbacksIS1F_NS1J_17LinearCombinationISH_fSH_fLNS_15FloatRoundStyleE2EEESG_S1I_JEEENS4_5SM1004TMEM4LOAD26SM100_TMEM_LOAD_32dp32b32xESY_S18_NS4_39AutoVectorizingCopyWithAssumedAlignmentILi128EEENS4_14SM90_TMA_STOREES18_S1U_S1U_EEEvvEEEEvNT_6ParamsE,"",@"SHT_CUDA_INFO"
	.sectionflags	@""
	.align	4


	//----- nvinfo : EIATTR_CUDA_API_VERSION
	.align		4
        /*0000*/ 	.byte	0x04, 0x37
        /*0002*/ 	.short	(.L_31 - .L_30)
.L_30:
        /*0004*/ 	.word	0x00000082


	//----- nvinfo : EIATTR_KPARAM_INFO
	.align		4
.L_31:
        /*0008*/ 	.byte	0x04, 0x17
        /*000a*/ 	.short	(.L_33 - .L_32)
.L_32:
        /*000c*/ 	.word	0x00000000
        /*0010*/ 	.short	0x0000
        /*0012*/ 	.short	0x0000
        /*0014*/ 	.byte	0x00, 0xf0, 0x01, 0x20


	//----- nvinfo : EIATTR_AT_ENTRY_FRAGMENTS
	.align		4
.L_33:
        /*0018*/ 	.byte	0x04, 0x4f
        /*001a*/ 	.short	(.L_35 - .L_34)


	//   ....[0]....
.L_34:
        /*001c*/ 	.word	0x00000006


	//----- nvinfo : EIATTR_RESERVED_SMEM_USED
	.align		4
.L_35:
        /*0020*/ 	.byte	0x01, 0x41
	.zero		2


	//----- nvinfo : EIATTR_SPARSE_MMA_MASK
	.align		4
        /*0024*/ 	.byte	0x03, 0x50
        /*0026*/ 	.short	0x0000


	//----- nvinfo : EIATTR_TCGEN05_1CTA_USED
	.align		4
        /*0028*/ 	.byte	0x01, 0x51
	.zero		2


	//----- nvinfo : EIATTR_MAXREG_COUNT
	.align		4
        /*002c*/ 	.byte	0x03, 0x1b
        /*002e*/ 	.short	0x00ff


	//----- nvinfo : EIATTR_NUM_BARRIERS
	.align		4
        /*0030*/ 	.byte	0x02, 0x4c
        /*0032*/ 	.byte	0x07
	.zero		1


	//----- nvinfo : EIATTR_EXTERNS
	.align		4
        /*0034*/ 	.byte	0x04, 0x0f
        /*0036*/ 	.short	(.L_37 - .L_36)


	//   ....[0]....
	.align		4
.L_36:
        /*0038*/ 	.word	index@(__assertfail)


	//----- nvinfo : EIATTR_MERCURY_ISA_VERSION
	.align		4
.L_37:
        /*003c*/ 	.byte	0x03, 0x5f
        /*003e*/ 	.short	0x0101


	//----- nvinfo : EIATTR_INT_WARP_WIDE_INSTR_OFFSETS
	.align		4
        /*0040*/ 	.byte	0x04, 0x31
        /*0042*/ 	.short	(.L_39 - .L_38)


	//   ....[0]....
.L_38:
        /*0044*/ 	.word	0x00001da0


	//   ....[1]....
        /*0048*/ 	.word	0x00003670


	//   ....[2]....
        /*004c*/ 	.word	0x000036a0


	//   ....[3]....
        /*0050*/ 	.word	0x000036f0


	//   ....[4]....
        /*0054*/ 	.word	0x00004010


	//   ....[5]....
        /*0058*/ 	.word	0x00004070


	//   ....[6]....
        /*005c*/ 	.word	0x00004150


	//   ....[7]....
        /*0060*/ 	.word	0x000041c0


	//   ....[8]....
        /*0064*/ 	.word	0x000042d0


	//   ....[9]....
        /*0068*/ 	.word	0x00004360


	//   ....[10]....
        /*006c*/ 	.word	0x00004530


	//   ....[11]....
        /*0070*/ 	.word	0x00004690


	//----- nvinfo : EIATTR_COOP_GROUP_MASK_REGIDS
	.align		4
.L_39:
        /*0074*/ 	.byte	0x04, 0x29
        /*0076*/ 	.short	(.L_41 - .L_40)


	//   ....[0]....
.L_40:
        /*0078*/ 	.word	0xffffffff


	//   ....[1]....
        /*007c*/ 	.word	0xffffffff


	//   ....[2]....
        /*0080*/ 	.word	0xffffffff


	//   ....[3]....
        /*0084*/ 	.word	0xffffffff


	//   ....[4]....
        /*0088*/ 	.word	0xffffffff


	//   ....[5]....
        /*008c*/ 	.word	0xffffffff


	//   ....[6]....
        /*0090*/ 	.word	0xffffffff


	//   ....[7]....
        /*0094*/ 	.word	0xffffffff


	//   ....[8]....
        /*0098*/ 	.word	0xffffffff


	//   ....[9]....
        /*009c*/ 	.word	0xffffffff


	//   ....[10]....
        /*00a0*/ 	.word	0xffffffff


	//   ....[11]....
        /*00a4*/ 	.word	0xffffffff


	//   ....[12]....
        /*00a8*/ 	.word	0xffffffff


	//----- nvinfo : EIATTR_COOP_GROUP_INSTR_OFFSETS
	.align		4
.L_41:
        /*00ac*/ 	.byte	0x04, 0x28
        /*00ae*/ 	.short	(.L_43 - .L_42)


	//   ....[0]....
.L_42:
        /*00b0*/ 	.word	0x00000090


	//   ....[1]....
        /*00b4*/ 	.word	0x000004d0


	//   ....[2]....
        /*00b8*/ 	.word	0x00000620


	//   ....[3]....
        /*00bc*/ 	.word	0x000007c0


	//   ....[4]....
        /*00c0*/ 	.word	0x000008c0


	//   ....[5]....
        /*00c4*/ 	.word	0x00000a30


	//   ....[6]....
        /*00c8*/ 	.word	0x00000bd0


	//   ....[7]....
        /*00cc*/ 	.word	0x00001c80


	//   ....[8]....
        /*00d0*/ 	.word	0x000029d0


	//   ....[9]....
        /*00d4*/ 	.word	0x00002be0


	//   ....[10]....
        /*00d8*/ 	.word	0x00002c10


	//   ....[11]....
        /*00dc*/ 	.word	0x00003560


	//   ....[12]....
        /*00e0*/ 	.word	0x00003790


	//----- nvinfo : EIATTR_VRC_CTA_INIT_COUNT
	.align		4
.L_43:
        /*00e4*/ 	.byte	0x02, 0x4a
        /*00e6*/ 	.byte	0x80
	.zero		1


	//----- nvinfo : EIATTR_SYSCALL_OFFSETS
	.align		4
        /*00e8*/ 	.byte	0x04, 0x46
        /*00ea*/ 	.short	(.L_45 - .L_44)


	//   ....[0]....
.L_44:
        /*00ec*/ 	.word	0x00005110


	//   ....[1]....
        /*00f0*/ 	.word	0x00005200


	//   ....[2]....
        /*00f4*/ 	.word	0x00005970


	//   ....[3]....
        /*00f8*/ 	.word	0x000065f0


	//   ....[4]....
        /*00fc*/ 	.word	0x00007240


	//   ....[5]....
        /*0100*/ 	.word	0x00007e90


	//----- nvinfo : EIATTR_MBARRIER_INSTR_OFFSETS
	.align		4
.L_45:
        /*0104*/ 	.byte	0x04, 0x39
        /*0106*/ 	.short	(.L_47 - .L_46)


	//   ....[0]....
.L_46:
        /*0108*/ 	.word	0x000005b0
        /*010c*/ 	.word	0x000000ff
        /*0110*/ 	.word	0x00000000
        /*0114*/ 	.short	0x0100
        /*0116*/ 	.byte	0x05
	.zero		1


	//   ....[1]....
        /*0118*/ 	.word	0x000005c0
        /*011c*/ 	.word	0x000000ff
        /*0120*/ 	.word	0x00000018
        /*0124*/ 	.short	0x0100
        /*0126*/ 	.byte	0x05
	.zero		1


	//   ....[2]....
        /*0128*/ 	.word	0x000005d0
        /*012c*/ 	.word	0x000000ff
        /*0130*/ 	.word	0x00000008
        /*0134*/ 	.short	0x0100
        /*0136*/ 	.byte	0x05
	.zero		1


	//   ....[3]....
        /*0138*/ 	.word	0x000005e0
        /*013c*/ 	.word	0x000000ff
        /*0140*/ 	.word	0x00000020
        /*0144*/ 	.short	0x0100
        /*0146*/ 	.byte	0x05
	.zero		1


	//   ....[4]....
        /*0148*/ 	.word	0x000005f0
        /*014c*/ 	.word	0x000000ff
        /*0150*/ 	.word	0x00000010
        /*0154*/ 	.short	0x0100
        /*0156*/ 	.byte	0x05
	.zero		1


	//   ....[5]....
        /*0158*/ 	.word	0x00000600
        /*015c*/ 	.word	0x000000ff
        /*0160*/ 	.word	0x00000028
        /*0164*/ 	.short	0x0100
        /*0166*/ 	.byte	0x05
	.zero		1


	//   ....[6]....
        /*0168*/ 	.word	0x00000730
        /*016c*/ 	.word	0x000000ff
        /*0170*/ 	.word	0x00000030
        /*0174*/ 	.short	0x0100
        /*0176*/ 	.byte	0x07
	.zero		1


	//   ....[7]....
        /*0178*/ 	.word	0x00000740
        /*017c*/ 	.word	0x000000ff
        /*0180*/ 	.word	0x00000050
        /*0184*/ 	.short	0x0100
        /*0186*/ 	.byte	0x07
	.zero		1


	//   ....[8]....
        /*0188*/ 	.word	0x00000750
        /*018c*/ 	.word	0x000000ff
        /*0190*/ 	.word	0x00000038
        /*0194*/ 	.short	0x0100
        /*0196*/ 	.byte	0x07
	.zero		1


	//   ....[9]....
        /*0198*/ 	.word	0x00000760
        /*019c*/ 	.word	0x000000ff
        /*01a0*/ 	.word	0x00000058
        /*01a4*/ 	.short	0x0100
        /*01a6*/ 	.byte	0x07
	.zero		1


	//   ....[10]....
        /*01a8*/ 	.word	0x00000770
        /*01ac*/ 	.word	0x000000ff
        /*01b0*/ 	.word	0x00000040
        /*01b4*/ 	.short	0x0100
        /*01b6*/ 	.byte	0x07
	.zero		1


	//   ....[11]....
        /*01b8*/ 	.word	0x00000780
        /*01bc*/ 	.word	0x000000ff
        /*01c0*/ 	.word	0x00000060
        /*01c4*/ 	.short	0x0100
        /*01c6*/ 	.byte	0x07
	.zero		1


	//   ....[12]....
        /*01c8*/ 	.word	0x00000790
        /*01cc*/ 	.word	0x000000ff
        /*01d0*/ 	.word	0x00000048
        /*01d4*/ 	.short	0x0100
        /*01d6*/ 	.byte	0x07
	.zero		1


	//   ....[13]....
        /*01d8*/ 	.word	0x000007a0
        /*01dc*/ 	.word	0x000000ff
        /*01e0*/ 	.word	0x00000068
        /*01e4*/ 	.short	0x0100
        /*01e6*/ 	.byte	0x07
	.zero		1


	//   ....[14]....
        /*01e8*/ 	.word	0x00000890
        /*01ec*/ 	.word	0x000000ff
        /*01f0*/ 	.word	0x00000070
        /*01f4*/ 	.short	0x0100
        /*01f6*/ 	.byte	0x05
	.zero		1


	//   ....[15]....
        /*01f8*/ 	.word	0x000008a0
        /*01fc*/ 	.word	0x000000ff
        /*0200*/ 	.word	0x00000078
        /*0204*/ 	.short	0x0100
        /*0206*/ 	.byte	0x05
	.zero		1


	//   ....[16]....
        /*0208*/ 	.word	0x000009e0
        /*020c*/ 	.word	0x000000ff
        /*0210*/ 	.word	0x00000080
        /*0214*/ 	.short	0x0100
        /*0216*/ 	.byte	0x05
	.zero		1


	//   ....[17]....
        /*0218*/ 	.word	0x000009f0
        /*021c*/ 	.word	0x000000ff
        /*0220*/ 	.word	0x00000090
        /*0224*/ 	.short	0x0100
        /*0226*/ 	.byte	0x05
	.zero		1


	//   ....[18]....
        /*0228*/ 	.word	0x00000a00
        /*022c*/ 	.word	0x000000ff
        /*0230*/ 	.word	0x00000088
        /*0234*/ 	.short	0x0100
        /*0236*/ 	.byte	0x05
	.zero		1


	//   ....[19]....
        /*0238*/ 	.word	0x00000a10
        /*023c*/ 	.word	0x000000ff
        /*0240*/ 	.word	0x00000098
        /*0244*/ 	.short	0x0100
        /*0246*/ 	.byte	0x05
	.zero		1


	//   ....[20]....
        /*0248*/ 	.word	0x00000b40
        /*024c*/ 	.word	0x000000ff
        /*0250*/ 	.word	0x000000a0
        /*0254*/ 	.short	0x0100
        /*0256*/ 	.byte	0x07
	.zero		1


	//   ....[21]....
        /*0258*/ 	.word	0x00000b50
        /*025c*/ 	.word	0x000000ff
        /*0260*/ 	.word	0x000000c0
        /*0264*/ 	.short	0x0100
        /*0266*/ 	.byte	0x07
	.zero		1


	//   ....[22]....
        /*0268*/ 	.word	0x00000b60
        /*026c*/ 	.word	0x000000ff
        /*0270*/ 	.word	0x000000a8
        /*0274*/ 	.short	0x0100
        /*0276*/ 	.byte	0x07
	.zero		1


	//   ....[23]....
        /*0278*/ 	.word	0x00000b70
        /*027c*/ 	.word	0x000000ff
        /*0280*/ 	.word	0x000000c8
        /*0284*/ 	.short	0x0100
        /*0286*/ 	.byte	0x07
	.zero		1


	//   ....[24]....
        /*0288*/ 	.word	0x00000b80
        /*028c*/ 	.word	0x000000ff
        /*0290*/ 	.word	0x000000b0
        /*0294*/ 	.short	0x0100
        /*0296*/ 	.byte	0x07
	.zero		1


	//   ....[25]....
        /*0298*/ 	.word	0x00000b90
        /*029c*/ 	.word	0x000000ff
        /*02a0*/ 	.word	0x000000d0
        /*02a4*/ 	.short	0x0100
        /*02a6*/ 	.byte	0x07
	.zero		1


	//   ....[26]....
        /*02a8*/ 	.word	0x00000ba0
        /*02ac*/ 	.word	0x000000ff
        /*02b0*/ 	.word	0x000000b8
        /*02b4*/ 	.short	0x0100
        /*02b6*/ 	.byte	0x07
	.zero		1


	//   ....[27]....
        /*02b8*/ 	.word	0x00000bb0
        /*02bc*/ 	.word	0x000000ff
        /*02c0*/ 	.word	0x000000d8
        /*02c4*/ 	.short	0x0100
        /*02c6*/ 	.byte	0x07
	.zero		1


	//   ....[28]....
        /*02c8*/ 	.word	0x00000ca0
        /*02cc*/ 	.word	0x000000ff
        /*02d0*/ 	.word	0x000000e0
        /*02d4*/ 	.short	0x0100
        /*02d6*/ 	.byte	0x05
	.zero		1


	//   ....[29]....
        /*02d8*/ 	.word	0x00000cb0
        /*02dc*/ 	.word	0x000000ff
        /*02e0*/ 	.word	0x000000f0
        /*02e4*/ 	.short	0x0100
        /*02e6*/ 	.byte	0x05
	.zero		1


	//   ....[30]....
        /*02e8*/ 	.word	0x00000cc0
        /*02ec*/ 	.word	0x000000ff
        /*02f0*/ 	.word	0x000000e8
        /*02f4*/ 	.short	0x0100
        /*02f6*/ 	.byte	0x05
	.zero		1


	//   ....[31]....
        /*02f8*/ 	.word	0x00000cd0
        /*02fc*/ 	.word	0x000000ff
        /*0300*/ 	.word	0x000000f8
        /*0304*/ 	.short	0x0100
        /*0306*/ 	.byte	0x05
	.zero		1


	//   ....[32]....
        /*0308*/ 	.word	0x000015a0
        /*030c*/ 	.word	0x00000002
        /*0310*/ 	.word	0x000000f0
        /*0314*/ 	.short	0x010a
        /*0316*/ 	.byte	0xff
	.zero		1


	//   ....[33]....
        /*0318*/ 	.word	0x000015d0
        /*031c*/ 	.word	0x00000002
        /*0320*/ 	.word	0x000000e0
        /*0324*/ 	.short	0x0101
        /*0326*/ 	.byte	0xff
	.zero		1


	//   ....[34]....
        /*0328*/ 	.word	0x000016a0
        /*032c*/ 	.word	0x000000ff
        /*0330*/ 	.word	0x00000018
        /*0334*/ 	.short	0x010a
        /*0336*/ 	.byte	0x08
	.zero		1


	//   ....[35]....
        /*0338*/ 	.word	0x00001740
        /*033c*/ 	.word	0x000000ff
        /*0340*/ 	.word	0x00000018
        /*0344*/ 	.short	0x010a
        /*0346*/ 	.byte	0x21
	.zero		1


	//   ....[36]....
        /*0348*/ 	.word	0x000018a0
        /*034c*/ 	.word	0x000000ff
        /*0350*/ 	.word	0x00000018
        /*0354*/ 	.short	0x010a
        /*0356*/ 	.byte	0x08
	.zero		1


	//   ....[37]....
        /*0358*/ 	.word	0x00001990
        /*035c*/ 	.word	0x000000ff
        /*0360*/ 	.word	0x00000078
        /*0364*/ 	.short	0x0101
        /*0366*/ 	.byte	0x04
	.zero		1


	//   ....[38]....
        /*0368*/ 	.word	0x000019b0
        /*036c*/ 	.word	0x000000ff
        /*0370*/ 	.word	0x00000018
        /*0374*/ 	.short	0x010a
        /*0376*/ 	.byte	0x08
	.zero		1


	//   ....[39]....
        /*0378*/ 	.word	0x00001a30
        /*037c*/ 	.word	0x000000ff
        /*0380*/ 	.word	0x00000018
        /*0384*/ 	.short	0x010a
        /*0386*/ 	.byte	0x11
	.zero		1


	//   ....[40]....
        /*0388*/ 	.word	0x00001b90
        /*038c*/ 	.word	0x000000ff
        /*0390*/ 	.word	0x00000018
        /*0394*/ 	.short	0x010a
        /*0396*/ 	.byte	0x08
	.zero		1


	//   ....[41]....
        /*0398*/ 	.word	0x00001cb0
        /*039c*/ 	.word	0x00000002
        /*03a0*/ 	.word	0x00000080
        /*03a4*/ 	.short	0x010a
        /*03a6*/ 	.byte	0xff
	.zero		1


	//   ....[42]....
        /*03a8*/ 	.word	0x00001d70
        /*03ac*/ 	.word	0x00000002
        /*03b0*/ 	.word	0x00000000
        /*03b4*/ 	.short	0x0101
        /*03b6*/ 	.byte	0xff
	.zero		1


	//   ....[43]....
        /*03b8*/ 	.word	0x000022d0
        /*03bc*/ 	.word	0x000000ff
        /*03c0*/ 	.word	0x00000000
        /*03c4*/ 	.short	0x010a
        /*03c6*/ 	.byte	0x05
	.zero		1


	//   ....[44]....
        /*03c8*/ 	.word	0x00002360
        /*03cc*/ 	.word	0x000000ff
        /*03d0*/ 	.word	0x00000000
        /*03d4*/ 	.short	0x010a
        /*03d6*/ 	.byte	0x05
	.zero		1


	//   ....[45]....
        /*03d8*/ 	.word	0x00002400
        /*03dc*/ 	.word	0x00000000
        /*03e0*/ 	.word	0x00000000
        /*03e4*/ 	.short	0x010a
        /*03e6*/ 	.byte	0xff
	.zero		1


	//   ....[46]....
        /*03e8*/ 	.word	0x00002520
        /*03ec*/ 	.word	0x00000000
        /*03f0*/ 	.word	0x000000e0
        /*03f4*/ 	.short	0x010a
        /*03f6*/ 	.byte	0xff
	.zero		1


	//   ....[47]....
        /*03f8*/ 	.word	0x00002590
        /*03fc*/ 	.word	0x00000000
        /*0400*/ 	.word	0x00000000
        /*0404*/ 	.short	0x0101
        /*0406*/ 	.byte	0xff
	.zero		1


	//   ....[48]....
        /*0408*/ 	.word	0x000025b0
        /*040c*/ 	.word	0x000000ff
        /*0410*/ 	.word	0x00000090
        /*0414*/ 	.short	0x010a
        /*0416*/ 	.byte	0x05
	.zero		1


	//   ....[49]....
        /*0418*/ 	.word	0x000026d0
        /*041c*/ 	.word	0x00000000
        /*0420*/ 	.word	0x00000080
        /*0424*/ 	.short	0x010a
        /*0426*/ 	.byte	0xff
	.zero		1


	//   ....[50]....
        /*0428*/ 	.word	0x000027d0
        /*042c*/ 	.word	0x00000000
        /*0430*/ 	.word	0x00000000
        /*0434*/ 	.short	0x0101
        /*0436*/ 	.byte	0xff
	.zero		1


	//   ....[51]....
        /*0438*/ 	.word	0x00002860
        /*043c*/ 	.word	0x000000ff
        /*0440*/ 	.word	0x00000090
        /*0444*/ 	.short	0x0106
        /*0446*/ 	.byte	0x05
	.zero		1


	//   ....[52]....
        /*0448*/ 	.word	0x00002880
        /*044c*/ 	.word	0x000000ff
        /*0450*/ 	.word	0x00000090
        /*0454*/ 	.short	0x010a
        /*0456*/ 	.byte	0x05
	.zero		1


	//   ....[53]....
        /*0458*/ 	.word	0x00002910
        /*045c*/ 	.word	0x000000ff
        /*0460*/ 	.word	0x00000090
        /*0464*/ 	.short	0x0106
        /*0466*/ 	.byte	0x04
	.zero		1


	//   ....[54]....
        /*0468*/ 	.word	0x00002950
        /*046c*/ 	.word	0x00000000
        /*0470*/ 	.word	0x00000090
        /*0474*/ 	.short	0x010a
        /*0476*/ 	.byte	0xff
	.zero		1


	//   ....[55]....
        /*0478*/ 	.word	0x00002e50
        /*047c*/ 	.word	0x00000000
        /*0480*/ 	.word	0x00000080
        /*0484*/ 	.short	0x010a
        /*0486*/ 	.byte	0xff
	.zero		1


	//   ....[56]....
        /*0488*/ 	.word	0x00002f60
        /*048c*/ 	.word	0x00000003
        /*0490*/ 	.word	0x00000000
        /*0494*/ 	.short	0x0101
        /*0496*/ 	.byte	0xff
	.zero		1


	//   ....[57]....
        /*0498*/ 	.word	0x00002f70
        /*049c*/ 	.word	0x000000ff
        /*04a0*/ 	.word	0x00000000
        /*04a4*/ 	.short	0x010a
        /*04a6*/ 	.byte	0x04
	.zero		1


	//   ....[58]....
        /*04a8*/ 	.word	0x00002f90
        /*04ac*/ 	.word	0x000000ff
        /*04b0*/ 	.word	0x000000c0
        /*04b4*/ 	.short	0x010a
        /*04b6*/ 	.byte	0x08
	.zero		1


	//   ....[59]....
        /*04b8*/ 	.word	0x00003060
        /*04bc*/ 	.word	0x000000ff
        /*04c0*/ 	.word	0x00000000
        /*04c4*/ 	.short	0x010a
        /*04c6*/ 	.byte	0x07
	.zero		1


	//   ....[60]....
        /*04c8*/ 	.word	0x000031a0
        /*04cc*/ 	.word	0x000000ff
        /*04d0*/ 	.word	0x00000000
        /*04d4*/ 	.short	0x010a
        /*04d6*/ 	.byte	0x04
	.zero		1


	//   ....[61]....
        /*04d8*/ 	.word	0x00003390
        /*04dc*/ 	.word	0x000000ff
        /*04e0*/ 	.word	0x00000000
        /*04e4*/ 	.short	0x010a
        /*04e6*/ 	.byte	0x05
	.zero		1


	//   ....[62]....
        /*04e8*/ 	.word	0x00003420
        /*04ec*/ 	.word	0x000000ff
        /*04f0*/ 	.word	0x00000000
        /*04f4*/ 	.short	0x010a
        /*04f6*/ 	.byte	0x05
	.zero		1


	//   ....[63]....
        /*04f8*/ 	.word	0x000034b0
        /*04fc*/ 	.word	0x000000ff
        /*0500*/ 	.word	0x00000000
        /*0504*/ 	.short	0x010a
        /*0506*/ 	.byte	0x05
	.zero		1


	//   ....[64]....
        /*0508*/ 	.word	0x00003540
        /*050c*/ 	.word	0x000000ff
        /*0510*/ 	.word	0x00000000
        /*0514*/ 	.short	0x010a
        /*0516*/ 	.byte	0x07
	.zero		1


	//   ....[65]....
        /*0518*/ 	.word	0x000039c0
        /*051c*/ 	.word	0x00000000
        /*0520*/ 	.word	0x00000080
        /*0524*/ 	.short	0x010a
        /*0526*/ 	.byte	0xff
	.zero		1


	//   ....[66]....
        /*0528*/ 	.word	0x00003a80
        /*052c*/ 	.word	0x00000000
        /*0530*/ 	.word	0x00000000
        /*0534*/ 	.short	0x0101
        /*0536*/ 	.byte	0xff
	.zero		1


	//   ....[67]....
        /*0538*/ 	.word	0x00003da0
        /*053c*/ 	.word	0x000000ff
        /*0540*/ 	.word	0x00000078
        /*0544*/ 	.short	0x010a
        /*0546*/ 	.byte	0x07
	.zero		1


	//   ....[68]....
        /*0548*/ 	.word	0x00003f90
        /*054c*/ 	.word	0x000000ff
        /*0550*/ 	.word	0x00000050
        /*0554*/ 	.short	0x010a
        /*0556*/ 	.byte	0x07
	.zero		1


	//   ....[69]....
        /*0558*/ 	.word	0x00004100
        /*055c*/ 	.word	0x000000ff
        /*0560*/ 	.word	0x00000030
        /*0564*/ 	.short	0x010b
        /*0566*/ 	.byte	0x07
	.zero		1


	//   ....[70]....
        /*0568*/ 	.word	0x00004110
        /*056c*/ 	.word	0x000000ff
        /*0570*/ 	.word	0x00000000
        /*0574*/ 	.short	0x0101
        /*0576*/ 	.byte	0x08
	.zero		1


	//   ....[71]....
        /*0578*/ 	.word	0x00004120
        /*057c*/ 	.word	0x000000ff
        /*0580*/ 	.word	0x00000058
        /*0584*/ 	.short	0x010a
        /*0586*/ 	.byte	0x07
	.zero		1


	//   ....[72]....
        /*0588*/ 	.word	0x00004270
        /*058c*/ 	.word	0x000000ff
        /*0590*/ 	.word	0x00000038
        /*0594*/ 	.short	0x010b
        /*0596*/ 	.byte	0x07
	.zero		1


	//   ....[73]....
        /*0598*/ 	.word	0x00004280
        /*059c*/ 	.word	0x000000ff
        /*05a0*/ 	.word	0x00000000
        /*05a4*/ 	.short	0x0101
        /*05a6*/ 	.byte	0x08
	.zero		1


	//   ....[74]....
        /*05a8*/ 	.word	0x00004290
        /*05ac*/ 	.word	0x000000ff
        /*05b0*/ 	.word	0x00000060
        /*05b4*/ 	.short	0x010a
        /*05b6*/ 	.byte	0x07
	.zero		1


	//   ....[75]....
        /*05b8*/ 	.word	0x00004410
        /*05bc*/ 	.word	0x000000ff
        /*05c0*/ 	.word	0x00000040
        /*05c4*/ 	.short	0x010b
        /*05c6*/ 	.byte	0x07
	.zero		1


	//   ....[76]....
        /*05c8*/ 	.word	0x00004450
        /*05cc*/ 	.word	0x000000ff
        /*05d0*/ 	.word	0x00000000
        /*05d4*/ 	.short	0x0101
        /*05d6*/ 	.byte	0x08
	.zero		1


	//   ....[77]....
        /*05d8*/ 	.word	0x00004490
        /*05dc*/ 	.word	0x000000ff
        /*05e0*/ 	.word	0x00000068
        /*05e4*/ 	.short	0x010a
        /*05e6*/ 	.byte	0x07
	.zero		1


	//   ....[78]....
        /*05e8*/ 	.word	0x000046d0
        /*05ec*/ 	.word	0x000000ff
        /*05f0*/ 	.word	0x00000048
        /*05f4*/ 	.short	0x010b
        /*05f6*/ 	.byte	0x07
	.zero		1


	//   ....[79]....
        /*05f8*/ 	.word	0x000046f0
        /*05fc*/ 	.word	0x000000ff
        /*0600*/ 	.word	0x00000000
        /*0604*/ 	.short	0x0101
        /*0606*/ 	.byte	0x0d
	.zero		1


	//   ....[80]....
        /*0608*/ 	.word	0x00004720
        /*060c*/ 	.word	0x000000ff
        /*0610*/ 	.word	0x00000050
        /*0614*/ 	.short	0x010a
        /*0616*/ 	.byte	0x07
	.zero		1


	//   ....[81]....
        /*0618*/ 	.word	0x00004740
        /*061c*/ 	.word	0x000000ff
        /*0620*/ 	.word	0x00000058
        /*0624*/ 	.short	0x010a
        /*0626*/ 	.byte	0x07
	.zero		1


	//   ....[82]....
        /*0628*/ 	.word	0x00004760
        /*062c*/ 	.word	0x000000ff
        /*0630*/ 	.word	0x00000060
        /*0634*/ 	.short	0x010a
        /*0636*/ 	.byte	0x07
	.zero		1


	//   ....[83]....
        /*0638*/ 	.word	0x000047a0
        /*063c*/ 	.word	0x00000000
        /*0640*/ 	.word	0x00000068
        /*0644*/ 	.short	0x010a
        /*0646*/ 	.byte	0xff
	.zero		1


	//   ....[84]....
        /*0648*/ 	.word	0x00004ad0
        /*064c*/ 	.word	0x00000000
        /*0650*/ 	.word	0x00000080
        /*0654*/ 	.short	0x010a
        /*0656*/ 	.byte	0xff
	.zero		1


	//   ....[85]....
        /*0658*/ 	.word	0x00004be0
        /*065c*/ 	.word	0x00000000
        /*0660*/ 	.word	0x00000000
        /*0664*/ 	.short	0x0101
        /*0666*/ 	.byte	0xff
	.zero		1


	//   ....[86]....
        /*0668*/ 	.word	0x00005630
        /*066c*/ 	.word	0x000000ff
        /*0670*/ 	.word	0x00000030
        /*0674*/ 	.short	0x010a
        /*0676*/ 	.byte	0x30
	.zero		1


	//   ....[87]....
        /*0678*/ 	.word	0x00005670
        /*067c*/ 	.word	0x00000040
        /*0680*/ 	.word	0x000000a0
        /*0684*/ 	.short	0x010a
        /*0686*/ 	.byte	0xff
	.zero		1


	//   ....[88]....
        /*0688*/ 	.word	0x00005760
        /*068c*/ 	.word	0x000000ff
        /*0690*/ 	.word	0x00000030
        /*0694*/ 	.short	0x010a
        /*0696*/ 	.byte	0x30
	.zero		1


	//   ....[89]....
        /*0698*/ 	.word	0x00005850
        /*069c*/ 	.word	0x00000040
        /*06a0*/ 	.word	0x000000a0
        /*06a4*/ 	.short	0x010a
        /*06a6*/ 	.byte	0xff
	.zero		1


	//   ....[90]....
        /*06a8*/ 	.word	0x00006320
        /*06ac*/ 	.word	0x00000000
        /*06b0*/ 	.word	0x00000000
        /*06b4*/ 	.short	0x0101
        /*06b6*/ 	.byte	0xff
	.zero		1


	//   ....[91]....
        /*06b8*/ 	.word	0x00006330
        /*06bc*/ 	.word	0x00000002
        /*06c0*/ 	.word	0x00000030
        /*06c4*/ 	.short	0x010a
        /*06c6*/ 	.byte	0xff
	.zero		1


	//   ....[92]....
        /*06c8*/ 	.word	0x00006410
        /*06cc*/ 	.word	0x00000002
        /*06d0*/ 	.word	0x00000030
        /*06d4*/ 	.short	0x010a
        /*06d6*/ 	.byte	0xff
	.zero		1


	//   ....[93]....
        /*06d8*/ 	.word	0x00006f70
        /*06dc*/ 	.word	0x00000048
        /*06e0*/ 	.word	0x00000000
        /*06e4*/ 	.short	0x0101
        /*06e6*/ 	.byte	0xff
	.zero		1


	//   ....[94]....
        /*06e8*/ 	.word	0x00006f90
        /*06ec*/ 	.word	0x00000000
        /*06f0*/ 	.word	0x00000030
        /*06f4*/ 	.short	0x010a
        /*06f6*/ 	.byte	0xff
	.zero		1


	//   ....[95]....
        /*06f8*/ 	.word	0x00007060
        /*06fc*/ 	.word	0x00000000
        /*0700*/ 	.word	0x00000030
        /*0704*/ 	.short	0x010a
        /*0706*/ 	.byte	0xff
	.zero		1


	//   ....[96]....
        /*0708*/ 	.word	0x00007bc0
        /*070c*/ 	.word	0x00000048
        /*0710*/ 	.word	0x00000000
        /*0714*/ 	.short	0x0101
        /*0716*/ 	.byte	0xff
	.zero		1


	//   ....[97]....
        /*0718*/ 	.word	0x00007be0
        /*071c*/ 	.word	0x00000000
        /*0720*/ 	.word	0x00000030
        /*0724*/ 	.short	0x010a
        /*0726*/ 	.byte	0xff
	.zero		1


	//   ....[98]....
        /*0728*/ 	.word	0x00007cb0
        /*072c*/ 	.word	0x00000000
        /*0730*/ 	.word	0x00000030
        /*0734*/ 	.short	0x010a
        /*0736*/ 	.byte	0xff
	.zero		1


	//   ....[99]....
        /*0738*/ 	.word	0x00008010
        /*073c*/ 	.word	0x000000ff
        /*0740*/ 	.word	0x00000000
        /*0744*/ 	.short	0x0101
        /*0746*/ 	.byte	0x05
	.zero		1


	//   ....[100]....
        /*0748*/ 	.word	0x00008870
        /*074c*/ 	.word	0x00000000
        /*0750*/ 	.word	0x00000000
        /*0754*/ 	.short	0x0101
        /*0756*/ 	.byte	0xff
	.zero		1


	//   ....[101]....
        /*0758*/ 	.word	0x00008ae0
        /*075c*/ 	.word	0x000000ff
        /*0760*/ 	.word	0x00000000
        /*0764*/ 	.short	0x0101
        /*0766*/ 	.byte	0x04
	.zero		1


	//   ....[102]....
        /*0768*/ 	.word	0x00008b00
        /*076c*/ 	.word	0x00000002
        /*0770*/ 	.word	0x000000f0
        /*0774*/ 	.short	0x010a
        /*0776*/ 	.byte	0xff
	.zero		1


	//   ....[103]....
        /*0778*/ 	.word	0x00008b60
        /*077c*/ 	.word	0x00000002
        /*0780*/ 	.word	0x00000018
        /*0784*/ 	.short	0x010a
        /*0786*/ 	.byte	0xff
	.zero		1


	//   ....[104]....
        /*0788*/ 	.word	0x00008bc0
        /*078c*/ 	.word	0x00000002
        /*0790*/ 	.word	0x00000018
        /*0794*/ 	.short	0x010a
        /*0796*/ 	.byte	0xff
	.zero		1


	//   ....[105]....
        /*0798*/ 	.word	0x00008c10
        /*079c*/ 	.word	0x00000002
        /*07a0*/ 	.word	0x00000080
        /*07a4*/ 	.short	0x010a
        /*07a6*/ 	.byte	0xff
	.zero		1


	//   ....[106]....
        /*07a8*/ 	.word	0x00008c70
        /*07ac*/ 	.word	0x00000000
        /*07b0*/ 	.word	0x00000000
        /*07b4*/ 	.short	0x010a
        /*07b6*/ 	.byte	0xff
	.zero		1


	//   ....[107]....
        /*07b8*/ 	.word	0x00008cd0
        /*07bc*/ 	.word	0x00000000
        /*07c0*/ 	.word	0x00000000
        /*07c4*/ 	.short	0x010a
        /*07c6*/ 	.byte	0xff
	.zero		1


	//   ....[108]....
        /*07c8*/ 	.word	0x00008d20
        /*07cc*/ 	.word	0x00000000
        /*07d0*/ 	.word	0x000000e0
        /*07d4*/ 	.short	0x010a
        /*07d6*/ 	.byte	0xff
	.zero		1


	//   ....[109]....
        /*07d8*/ 	.word	0x00008d80
        /*07dc*/ 	.word	0x00000000
        /*07e0*/ 	.word	0x00000090
        /*07e4*/ 	.short	0x010a
        /*07e6*/ 	.byte	0xff
	.zero		1


	//   ....[110]....
        /*07e8*/ 	.word	0x00008dd0
        /*07ec*/ 	.word	0x00000000
        /*07f0*/ 	.word	0x00000080
        /*07f4*/ 	.short	0x010a
        /*07f6*/ 	.byte	0xff
	.zero		1


	//   ....[111]....
        /*07f8*/ 	.word	0x00008e30
        /*07fc*/ 	.word	0x00000000
        /*0800*/ 	.word	0x00000090
        /*0804*/ 	.short	0x010a
        /*0806*/ 	.byte	0xff
	.zero		1


	//   ....[112]....
        /*0808*/ 	.word	0x00008e80
        /*080c*/ 	.word	0x00000000
        /*0810*/ 	.word	0x00000080
        /*0814*/ 	.short	0x010a
        /*0816*/ 	.byte	0xff
	.zero		1


	//   ....[113]....
        /*0818*/ 	.word	0x00008ee0
        /*081c*/ 	.word	0x00000002
        /*0820*/ 	.word	0x000000c0
        /*0824*/ 	.short	0x010a
        /*0826*/ 	.byte	0xff
	.zero		1


	//   ....[114]....
        /*0828*/ 	.word	0x00008f40
        /*082c*/ 	.word	0x00000000
        /*0830*/ 	.word	0x00000000
        /*0834*/ 	.short	0x010a
        /*0836*/ 	.byte	0xff
	.zero		1


	//   ....[115]....
        /*0838*/ 	.word	0x00008fa0
        /*083c*/ 	.word	0x00000000
        /*0840*/ 	.word	0x00000000
        /*0844*/ 	.short	0x010a
        /*0846*/ 	.byte	0xff
	.zero		1


	//   ....[116]....
        /*0848*/ 	.word	0x00009000
        /*084c*/ 	.word	0x00000000
        /*0850*/ 	.word	0x00000000
        /*0854*/ 	.short	0x010a
        /*0856*/ 	.byte	0xff
	.zero		1


	//   ....[117]....
        /*0858*/ 	.word	0x00009060
        /*085c*/ 	.word	0x00000000
        /*0860*/ 	.word	0x00000000
        /*0864*/ 	.short	0x010a
        /*0866*/ 	.byte	0xff
	.zero		1


	//   ....[118]....
        /*0868*/ 	.word	0x000090c0
        /*086c*/ 	.word	0x00000000
        /*0870*/ 	.word	0x00000000
        /*0874*/ 	.short	0x010a
        /*0876*/ 	.byte	0xff
	.zero		1


	//   ....[119]....
        /*0878*/ 	.word	0x00009110
        /*087c*/ 	.word	0x00000000
        /*0880*/ 	.word	0x00000080
        /*0884*/ 	.short	0x010a
        /*0886*/ 	.byte	0xff
	.zero		1


	//   ....[120]....
        /*0888*/ 	.word	0x00009170
        /*088c*/ 	.word	0x00000000
        /*0890*/ 	.word	0x00000078
        /*0894*/ 	.short	0x010a
        /*0896*/ 	.byte	0xff
	.zero		1


	//   ....[121]....
        /*0898*/ 	.word	0x000091d0
        /*089c*/ 	.word	0x00000000
        /*08a0*/ 	.word	0x00000050
        /*08a4*/ 	.short	0x010a
        /*08a6*/ 	.byte	0xff
	.zero		1


	//   ....[122]....
        /*08a8*/ 	.word	0x00009230
        /*08ac*/ 	.word	0x00000000
        /*08b0*/ 	.word	0x00000058
        /*08b4*/ 	.short	0x010a
        /*08b6*/ 	.byte	0xff
	.zero		1


	//   ....[123]....
        /*08b8*/ 	.word	0x00009290
        /*08bc*/ 	.word	0x00000000
        /*08c0*/ 	.word	0x00000060
        /*08c4*/ 	.short	0x010a
        /*08c6*/ 	.byte	0xff
	.zero		1


	//   ....[124]....
        /*08c8*/ 	.word	0x000092f0
        /*08cc*/ 	.word	0x00000000
        /*08d0*/ 	.word	0x00000068
        /*08d4*/ 	.short	0x010a
        /*08d6*/ 	.byte	0xff
	.zero		1


	//   ....[125]....
        /*08d8*/ 	.word	0x00009350
        /*08dc*/ 	.word	0x00000000
        /*08e0*/ 	.word	0x00000050
        /*08e4*/ 	.short	0x010a
        /*08e6*/ 	.byte	0xff
	.zero		1


	//   ....[126]....
        /*08e8*/ 	.word	0x000093b0
        /*08ec*/ 	.word	0x00000000
        /*08f0*/ 	.word	0x00000058
        /*08f4*/ 	.short	0x010a
        /*08f6*/ 	.byte	0xff
	.zero		1


	//   ....[127]....
        /*08f8*/ 	.word	0x00009410
        /*08fc*/ 	.word	0x00000000
        /*0900*/ 	.word	0x00000060
        /*0904*/ 	.short	0x010a
        /*0906*/ 	.byte	0xff
	.zero		1


	//   ....[128]....
        /*0908*/ 	.word	0x00009460
        /*090c*/ 	.word	0x00000000
        /*0910*/ 	.word	0x00000080
        /*0914*/ 	.short	0x010a
        /*0916*/ 	.byte	0xff
	.zero		1


	//   ....[129]....
        /*0918*/ 	.word	0x000094c0
        /*091c*/ 	.word	0x00000002
        /*0920*/ 	.word	0x00000030
        /*0924*/ 	.short	0x010a
        /*0926*/ 	.byte	0xff
	.zero		1


	//   ....[130]....
        /*0928*/ 	.word	0x00009510
        /*092c*/ 	.word	0x00000040
        /*0930*/ 	.word	0x000000a0
        /*0934*/ 	.short	0x010a
        /*0936*/ 	.byte	0xff
	.zero		1


	//   ....[131]....
        /*0938*/ 	.word	0x00009560
        /*093c*/ 	.word	0x00000002
        /*0940*/ 	.word	0x00000030
        /*0944*/ 	.short	0x010a
        /*0946*/ 	.byte	0xff
	.zero		1


	//   ....[132]....
        /*0948*/ 	.word	0x000095b0
        /*094c*/ 	.word	0x00000000
        /*0950*/ 	.word	0x00000030
        /*0954*/ 	.short	0x010a
        /*0956*/ 	.byte	0xff
	.zero		1


	//   ....[133]....
        /*0958*/ 	.word	0x00009600
        /*095c*/ 	.word	0x00000000
        /*0960*/ 	.word	0x00000030
        /*0964*/ 	.short	0x010a
        /*0966*/ 	.byte	0xff
	.zero		1


	//----- nvinfo : EIATTR_NUM_MBARRIERS
	.align		4
.L_47:
        /*0968*/ 	.byte	0x03, 0x38
        /*096a*/ 	.short	0x0020


	//----- nvinfo : EIATTR_EXIT_INSTR_OFFSETS
	.align		4
        /*096c*/ 	.byte	0x04, 0x1c
        /*096e*/ 	.short	(.L_49 - .L_48)


	//   ....[0]....
.L_48:
        /*0970*/ 	.word	0x00002430


	//   ....[1]....
        /*0974*/ 	.word	0x00002920


	//   ....[2]....
        /*0978*/ 	.word	0x00002980


	//   ....[3]....
        /*097c*/ 	.word	0x000037a0


	//   ....[4]....
        /*0980*/ 	.word	0x000047d0


	//   ....[5]....
        /*0984*/ 	.word	0x00004810


	//   ....[6]....
        /*0988*/ 	.word	0x000089d0


	//   ....[7]....
        /*098c*/ 	.word	0x00008a50


	//   ....[8]....
        /*0990*/ 	.word	0x00008a80


	//   ....[9]....
        /*0994*/ 	.word	0x00008af0


	//----- nvinfo : EIATTR_MAX_THREADS
	.align		4
.L_49:
        /*0998*/ 	.byte	0x04, 0x05
        /*099a*/ 	.short	(.L_51 - .L_50)
.L_50:
        /*099c*/ 	.word	0x00000100
        /*09a0*/ 	.word	0x00000001
        /*09a4*/ 	.word	0x00000001


	//----- nvinfo : EIATTR_CRS_STACK_SIZE
	.align		4
.L_51:
        /*09a8*/ 	.byte	0x04, 0x1e
        /*09aa*/ 	.short	(.L_53 - .L_52)
.L_52:
        /*09ac*/ 	.word	0x00000000


	//----- nvinfo : EIATTR_CBANK_PARAM_SIZE
	.align		4
.L_53:
        /*09b0*/ 	.byte	0x03, 0x19
        /*09b2*/ 	.short	0x0800


	//----- nvinfo : EIATTR_PARAM_CBANK
	.align		4
        /*09b4*/ 	.byte	0x04, 0x0a
        /*09b6*/ 	.short	(.L_55 - .L_54)
	.align		4
.L_54:
        /*09b8*/ 	.word	index@(.nv.constant0._ZN7cutlass13device_kernelINS_4gemm6kernel13GemmUniversalIN4cute5tupleIJiiiiEEENS1_10collective13CollectiveMmaINS1_35MainloopSm100TmaUmmaWarpSpecializedILi3ELi2ELi4ENS5_IJNS4_1CILi1EEESB_SB_EEEEENS5_IJNSA_ILi128EEESE_NSA_ILi32EEEEEENS_10bfloat16_tENS5_IJlSB_lEEESH_SI_NS4_8TiledMMAINS4_8MMA_AtomIJNS4_20SM100_MMA_F16BF16_SSISH_SH_fLi128ELi128ELNS4_4UMMA5MajorE0ELSN_0ELNSM_7ScaleInE0ELSO_0EEEEEENS4_6LayoutISC_NS5_IJNSA_ILi0EEESS_SS_EEEEENS5_IJNS4_10UnderscoreESV_SV_EEEEENS4_13SM90_TMA_LOADENS4_14ComposedLayoutINS4_7SwizzleILi2ELi4ELi3EEENS4_18smem_ptr_flag_bitsILi16EEENSR_INS5_IJNSA_ILi8EEESF_EEENS5_IJSF_SB_EEEEEEEvNS4_8identityESY_S18_vS19_EENS_8epilogue10collective18CollectiveEpilogueINS1B_23Sm100TmaWarpSpecializedILi4ELi2ELi32ELb1ELb0EEEJSG_NS5_IJNSR_ISE_SB_EENSR_ISF_SB_EEEEESH_SI_SH_SI_NS1B_6fusion15FusionCallbacksIS1F_NS1J_17LinearCombinationISH_fSH_fLNS_15FloatRoundStyleE2EEESG_S1I_JEEENS4_5SM1004TMEM4LOAD26SM100_TMEM_LOAD_32dp32b32xESY_S18_NS4_39AutoVectorizingCopyWithAssumedAlignmentILi128EEENS4_14SM90_TMA_STOREES18_S1U_S1U_EEEvvEEEEvNT_6ParamsE)
        /*09bc*/ 	.short	0x0380
        /*09be*/ 	.short	0x0800


	//----- nvinfo : EIATTR_SW_WAR
	.align		4
.L_55:
        /*09c0*/ 	.byte	0x04, 0x36
        /*09c2*/ 	.short	(.L_57 - .L_56)
.L_56:
        /*09c4*/ 	.word	0x00000008
.L_57:


//--------------------- .nv.callgraph             --------------------------
	.section	.nv.callgraph,"",@"SHT_CUDA_CALLGRAPH"
	.align	4
	.sectionentsize	8
	.align		4
        /*0000*/ 	.word	0x00000000
	.align		4
        /*0004*/ 	.word	0xffffffff
	.align		4
        /*0008*/ 	.word	index@(_ZN7cutlass13device_kernelINS_4gemm6kernel13GemmUniversalIN4cute5tupleIJiiiiEEENS1_10collective13CollectiveMmaINS1_35MainloopSm100TmaUmmaWarpSpecializedILi3ELi2ELi4ENS5_IJNS4_1CILi1EEESB_SB_EEEEENS5_IJNSA_ILi128EEESE_NSA_ILi32EEEEEENS_10bfloat16_tENS5_IJlSB_lEEESH_SI_NS4_8TiledMMAINS4_8MMA_AtomIJNS4_20SM100_MMA_F16BF16_SSISH_SH_fLi128ELi128ELNS4_4UMMA5MajorE0ELSN_0ELNSM_7ScaleInE0ELSO_0EEEEEENS4_6LayoutISC_NS5_IJNSA_ILi0EEESS_SS_EEEEENS5_IJNS4_10UnderscoreESV_SV_EEEEENS4_13SM90_TMA_LOADENS4_14ComposedLayoutINS4_7SwizzleILi2ELi4ELi3EEENS4_18smem_ptr_flag_bitsILi16EEENSR_INS5_IJNSA_ILi8EEESF_EEENS5_IJSF_SB_EEEEEEEvNS4_8identityESY_S18_vS19_EENS_8epilogue10collective18CollectiveEpilogueINS1B_23Sm100TmaWarpSpecializedILi4ELi2ELi32ELb1ELb0EEEJSG_NS5_IJNSR_ISE_SB_EENSR_ISF_SB_EEEEESH_SI_SH_SI_NS1B_6fusion15FusionCallbacksIS1F_NS1J_17LinearCombinationISH_fSH_fLNS_15FloatRoundStyleE2EEESG_S1I_JEEENS4_5SM1004TMEM4LOAD26SM100_TMEM_LOAD_32dp32b32xESY_S18_NS4_39AutoVectorizingCopyWithAssumedAlignmentILi128EEENS4_14SM90_TMA_STOREES18_S1U_S1U_EEEvvEEEEvNT_6ParamsE)
	.align		4
        /*000c*/ 	.word	index@(__assertfail)
	.align		4
        /*0010*/ 	.word	0x00000000
	.align		4
        /*0014*/ 	.word	0xfffffffe
	.align		4
        /*0018*/ 	.word	0x00000000
	.align		4
        /*001c*/ 	.word	0xfffffffd
	.align		4
        /*0020*/ 	.word	0x00000000
	.align		4
        /*0024*/ 	.word	0xfffffffc


//--------------------- .nv.constant4             --------------------------
	.section	.nv.constant4,"a",@progbits
	.align	8
	.align		8
.nv.constant4:
        /*0000*/ 	.dword	__assertfail
	.align		8
        /*0008*/ 	.dword	__unnamed_1
	.align		8
        /*0010*/ 	.dword	__unnamed_2
	.align		8
        /*0018*/ 	.dword	_ZN39_INTERNAL_be787d6b_4_k_cu_a8beadf9_72454cuda3std3__45__cpo5beginE
	.align		8
        /*0020*/ 	.dword	_ZN39_INTERNAL_be787d6b_4_k_cu_a8beadf9_72454cuda3std3__45__cpo3endE
	.align		8
        /*0028*/ 	.dword	_ZN39_INTERNAL_be787d6b_4_k_cu_a8beadf9_72454cuda3std3__45__cpo6cbeginE
	.align		8
        /*0030*/ 	.dword	_ZN39_INTERNAL_be787d6b_4_k_cu_a8beadf9_72454cuda3std3__45__cpo4cendE
	.align		8
        /*0038*/ 	.dword	_ZN39_INTERNAL_be787d6b_4_k_cu_a8beadf9_72454cuda3std3__441_GLOBAL__N__be787d6b_4_k_cu_a8beadf9_72456ignoreE
	.align		8
        /*0040*/ 	.dword	_ZN39_INTERNAL_be787d6b_4_k_cu_a8beadf9_72454cuda3std3__419piecewise_constructE
	.align		8
        /*0048*/ 	.dword	_ZN39_INTERNAL_be787d6b_4_k_cu_a8beadf9_72454cuda3std3__48in_placeE
	.align		8
        /*0050*/ 	.dword	_ZN39_INTERNAL_be787d6b_4_k_cu_a8beadf9_72454cuda3std6ranges3__45__cpo4swapE
	.align		8
        /*0058*/ 	.dword	_ZN39_INTERNAL_be787d6b_4_k_cu_a8beadf9_72454cuda3std6ranges3__45__cpo9iter_moveE
	.align		8
        /*0060*/ 	.dword	_ZN39_INTERNAL_be787d6b_4_k_cu_a8beadf9_72454cute7productE
	.align		8
        /*0068*/ 	.dword	_ZN39_INTERNAL_be787d6b_4_k_cu_a8beadf9_72454cute1_E
	.align		8
        /*0070*/ 	.dword	$str$25
	.align		8
        /*0078*/ 	.dword	$str$26
	.align		8
        /*0080*/ 	.dword	$str$27
	.align		8
        /*0088*/ 	.dword	$str$28


//--------------------- .text._ZN7cutlass13device_kernelINS_4gemm6kernel13GemmUniversalIN4cute5tupleIJiiiiEEENS1_10collective13CollectiveMmaINS1_35MainloopSm100TmaUmmaWarpSpecializedILi3ELi2ELi4ENS5_IJNS4_1CILi1EEESB_SB_EEEEENS5_IJNSA_ILi128EEESE_NSA_ILi32EEEEEENS_10bfloat16_tENS5_IJlSB_lEEESH_SI_NS4_8TiledMMAINS4_8MMA_AtomIJNS4_20SM100_MMA_F16BF16_SSISH_SH_fLi128ELi128ELNS4_4UMMA5MajorE0ELSN_0ELNSM_7ScaleInE0ELSO_0EEEEEENS4_6LayoutISC_NS5_IJNSA_ILi0EEESS_SS_EEEEENS5_IJNS4_10UnderscoreESV_SV_EEEEENS4_13SM90_TMA_LOADENS4_14ComposedLayoutINS4_7SwizzleILi2ELi4ELi3EEENS4_18smem_ptr_flag_bitsILi16EEENSR_INS5_IJNSA_ILi8EEESF_EEENS5_IJSF_SB_EEEEEEEvNS4_8identityESY_S18_vS19_EENS_8epilogue10collective18CollectiveEpilogueINS1B_23Sm100TmaWarpSpecializedILi4ELi2ELi32ELb1ELb0EEEJSG_NS5_IJNSR_ISE_SB_EENSR_ISF_SB_EEEEESH_SI_SH_SI_NS1B_6fusion15FusionCallbacksIS1F_NS1J_17LinearCombinationISH_fSH_fLNS_15FloatRoundStyleE2EEESG_S1I_JEEENS4_5SM1004TMEM4LOAD26SM100_TMEM_LOAD_32dp32b32xESY_S18_NS4_39AutoVectorizingCopyWithAssumedAlignmentILi128EEENS4_14SM90_TMA_STOREES18_S1U_S1U_EEEvvEEEEvNT_6ParamsE --------------------------
	.section	.text._ZN7cutlass13device_kernelINS_4gemm6kernel13GemmUniversalIN4cute5tupleIJiiiiEEENS1_10collective13CollectiveMmaINS1_35MainloopSm100TmaUmmaWarpSpecializedILi3ELi2ELi4ENS5_IJNS4_1CILi1EEESB_SB_EEEEENS5_IJNSA_ILi128EEESE_NSA_ILi32EEEEEENS_10bfloat16_tENS5_IJlSB_lEEESH_SI_NS4_8TiledMMAINS4_8MMA_AtomIJNS4_20SM100_MMA_F16BF16_SSISH_SH_fLi128ELi128ELNS4_4UMMA5MajorE0ELSN_0ELNSM_7ScaleInE0ELSO_0EEEEEENS4_6LayoutISC_NS5_IJNSA_ILi0EEESS_SS_EEEEENS5_IJNS4_10UnderscoreESV_SV_EEEEENS4_13SM90_TMA_LOADENS4_14ComposedLayoutINS4_7SwizzleILi2ELi4ELi3EEENS4_18smem_ptr_flag_bitsILi16EEENSR_INS5_IJNSA_ILi8EEESF_EEENS5_IJSF_SB_EEEEEEEvNS4_8identityESY_S18_vS19_EENS_8epilogue10collective18CollectiveEpilogueINS1B_23Sm100TmaWarpSpecializedILi4ELi2ELi32ELb1ELb0EEEJSG_NS5_IJNSR_ISE_SB_EENSR_ISF_SB_EEEEESH_SI_SH_SI_NS1B_6fusion15FusionCallbacksIS1F_NS1J_17LinearCombinationISH_fSH_fLNS_15FloatRoundStyleE2EEESG_S1I_JEEENS4_5SM1004TMEM4LOAD26SM100_TMEM_LOAD_32dp32b32xESY_S18_NS4_39AutoVectorizingCopyWithAssumedAlignmentILi128EEENS4_14SM90_TMA_STOREES18_S1U_S1U_EEEvvEEEEvNT_6ParamsE,"ax",@progbits
	.align	128
.text._ZN7cutlass13device_kernelINS_4gemm6kernel13GemmUniversalIN4cute5tupleIJiiiiEEENS1_10collective13CollectiveMmaINS1_35MainloopSm100TmaUmmaWarpSpecializedILi3ELi2ELi4ENS5_IJNS4_1CILi1EEESB_SB_EEEEENS5_IJNSA_ILi128EEESE_NSA_ILi32EEEEEENS_10bfloat16_tENS5_IJlSB_lEEESH_SI_NS4_8TiledMMAINS4_8MMA_AtomIJNS4_20SM100_MMA_F16BF16_SSISH_SH_fLi128ELi128ELNS4_4UMMA5MajorE0ELSN_0ELNSM_7ScaleInE0ELSO_0EEEEEENS4_6LayoutISC_NS5_IJNSA_ILi0EEESS_SS_EEEEENS5_IJNS4_10UnderscoreESV_SV_EEEEENS4_13SM90_TMA_LOADENS4_14ComposedLayoutINS4_7SwizzleILi2ELi4ELi3EEENS4_18smem_ptr_flag_bitsILi16EEENSR_INS5_IJNSA_ILi8EEESF_EEENS5_IJSF_SB_EEEEEEEvNS4_8identityESY_S18_vS19_EENS_8epilogue10collective18CollectiveEpilogueINS1B_23Sm100TmaWarpSpecializedILi4ELi2ELi32ELb1ELb0EEEJSG_NS5_IJNSR_ISE_SB_EENSR_ISF_SB_EEEEESH_SI_SH_SI_NS1B_6fusion15FusionCallbacksIS1F_NS1J_17LinearCombinationISH_fSH_fLNS_15FloatRoundStyleE2EEESG_S1I_JEEENS4_5SM1004TMEM4LOAD26SM100_TMEM_LOAD_32dp32b32xESY_S18_NS4_39AutoVectorizingCopyWithAssumedAlignmentILi128EEENS4_14SM90_TMA_STOREES18_S1U_S1U_EEEvvEEEEvNT_6ParamsE:
        .type           _ZN7cutlass13device_kernelINS_4gemm6kernel13GemmUniversalIN4cute5tupleIJiiiiEEENS1_10collective13CollectiveMmaINS1_35MainloopSm100TmaUmmaWarpSpecializedILi3ELi2ELi4ENS5_IJNS4_1CILi1EEESB_SB_EEEEENS5_IJNSA_ILi128EEESE_NSA_ILi32EEEEEENS_10bfloat16_tENS5_IJlSB_lEEESH_SI_NS4_8TiledMMAINS4_8MMA_AtomIJNS4_20SM100_MMA_F16BF16_SSISH_SH_fLi128ELi128ELNS4_4UMMA5MajorE0ELSN_0ELNSM_7ScaleInE0ELSO_0EEEEEENS4_6LayoutISC_NS5_IJNSA_ILi0EEESS_SS_EEEEENS5_IJNS4_10UnderscoreESV_SV_EEEEENS4_13SM90_TMA_LOADENS4_14ComposedLayoutINS4_7SwizzleILi2ELi4ELi3EEENS4_18smem_ptr_flag_bitsILi16EEENSR_INS5_IJNSA_ILi8EEESF_EEENS5_IJSF_SB_EEEEEEEvNS4_8identityESY_S18_vS19_EENS_8epilogue10collective18CollectiveEpilogueINS1B_23Sm100TmaWarpSpecializedILi4ELi2ELi32ELb1ELb0EEEJSG_NS5_IJNSR_ISE_SB_EENSR_ISF_SB_EEEEESH_SI_SH_SI_NS1B_6fusion15FusionCallbacksIS1F_NS1J_17LinearCombinationISH_fSH_fLNS_15FloatRoundStyleE2EEESG_S1I_JEEENS4_5SM1004TMEM4LOAD26SM100_TMEM_LOAD_32dp32b32xESY_S18_NS4_39AutoVectorizingCopyWithAssumedAlignmentILi128EEENS4_14SM90_TMA_STOREES18_S1U_S1U_EEEvvEEEEvNT_6ParamsE,@function
        .size           _ZN7cutlass13device_kernelINS_4gemm6kernel13GemmUniversalIN4cute5tupleIJiiiiEEENS1_10collective13CollectiveMmaINS1_35MainloopSm100TmaUmmaWarpSpecializedILi3ELi2ELi4ENS5_IJNS4_1CILi1EEESB_SB_EEEEENS5_IJNSA_ILi128EEESE_NSA_ILi32EEEEEENS_10bfloat16_tENS5_IJlSB_lEEESH_SI_NS4_8TiledMMAINS4_8MMA_AtomIJNS4_20SM100_MMA_F16BF16_SSISH_SH_fLi128ELi128ELNS4_4UMMA5MajorE0ELSN_0ELNSM_7ScaleInE0ELSO_0EEEEEENS4_6LayoutISC_NS5_IJNSA_ILi0EEESS_SS_EEEEENS5_IJNS4_10UnderscoreESV_SV_EEEEENS4_13SM90_TMA_LOADENS4_14ComposedLayoutINS4_7SwizzleILi2ELi4ELi3EEENS4_18smem_ptr_flag_bitsILi16EEENSR_INS5_IJNSA_ILi8EEESF_EEENS5_IJSF_SB_EEEEEEEvNS4_8identityESY_S18_vS19_EENS_8epilogue10collective18CollectiveEpilogueINS1B_23Sm100TmaWarpSpecializedILi4ELi2ELi32ELb1ELb0EEEJSG_NS5_IJNSR_ISE_SB_EENSR_ISF_SB_EEEEESH_SI_SH_SI_NS1B_6fusion15FusionCallbacksIS1F_NS1J_17LinearCombinationISH_fSH_fLNS_15FloatRoundStyleE2EEESG_S1I_JEEENS4_5SM1004TMEM4LOAD26SM100_TMEM_LOAD_32dp32b32xESY_S18_NS4_39AutoVectorizingCopyWithAssumedAlignmentILi128EEENS4_14SM90_TMA_STOREES18_S1U_S1U_EEEvvEEEEvNT_6ParamsE,(.L_x_173 - _ZN7cutlass13device_kernelINS_4gemm6kernel13GemmUniversalIN4cute5tupleIJiiiiEEENS1_10collective13CollectiveMmaINS1_35MainloopSm100TmaUmmaWarpSpecializedILi3ELi2ELi4ENS5_IJNS4_1CILi1EEESB_SB_EEEEENS5_IJNSA_ILi128EEESE_NSA_ILi32EEEEEENS_10bfloat16_tENS5_IJlSB_lEEESH_SI_NS4_8TiledMMAINS4_8MMA_AtomIJNS4_20SM100_MMA_F16BF16_SSISH_SH_fLi128ELi128ELNS4_4UMMA5MajorE0ELSN_0ELNSM_7ScaleInE0ELSO_0EEEEEENS4_6LayoutISC_NS5_IJNSA_ILi0EEESS_SS_EEEEENS5_IJNS4_10UnderscoreESV_SV_EEEEENS4_13SM90_TMA_LOADENS4_14ComposedLayoutINS4_7SwizzleILi2ELi4ELi3EEENS4_18smem_ptr_flag_bitsILi16EEENSR_INS5_IJNSA_ILi8EEESF_EEENS5_IJSF_SB_EEEEEEEvNS4_8identityESY_S18_vS19_EENS_8epilogue10collective18CollectiveEpilogueINS1B_23Sm100TmaWarpSpecializedILi4ELi2ELi32ELb1ELb0EEEJSG_NS5_IJNSR_ISE_SB_EENSR_ISF_SB_EEEEESH_SI_SH_SI_NS1B_6fusion15FusionCallbacksIS1F_NS1J_17LinearCombinationISH_fSH_fLNS_15FloatRoundStyleE2EEESG_S1I_JEEENS4_5SM1004TMEM4LOAD26SM100_TMEM_LOAD_32dp32b32xESY_S18_NS4_39AutoVectorizingCopyWithAssumedAlignmentILi128EEENS4_14SM90_TMA_STOREES18_S1U_S1U_EEEvvEEEEvNT_6ParamsE)
        .other          _ZN7cutlass13device_kernelINS_4gemm6kernel13GemmUniversalIN4cute5tupleIJiiiiEEENS1_10collective13CollectiveMmaINS1_35MainloopSm100TmaUmmaWarpSpecializedILi3ELi2ELi4ENS5_IJNS4_1CILi1EEESB_SB_EEEEENS5_IJNSA_ILi128EEESE_NSA_ILi32EEEEEENS_10bfloat16_tENS5_IJlSB_lEEESH_SI_NS4_8TiledMMAINS4_8MMA_AtomIJNS4_20SM100_MMA_F16BF16_SSISH_SH_fLi128ELi128ELNS4_4UMMA5MajorE0ELSN_0ELNSM_7ScaleInE0ELSO_0EEEEEENS4_6LayoutISC_NS5_IJNSA_ILi0EEESS_SS_EEEEENS5_IJNS4_10UnderscoreESV_SV_EEEEENS4_13SM90_TMA_LOADENS4_14ComposedLayoutINS4_7SwizzleILi2ELi4ELi3EEENS4_18smem_ptr_flag_bitsILi16EEENSR_INS5_IJNSA_ILi8EEESF_EEENS5_IJSF_SB_EEEEEEEvNS4_8identityESY_S18_vS19_EENS_8epilogue10collective18CollectiveEpilogueINS1B_23Sm100TmaWarpSpecializedILi4ELi2ELi32ELb1ELb0EEEJSG_NS5_IJNSR_ISE_SB_EENSR_ISF_SB_EEEEESH_SI_SH_SI_NS1B_6fusion15FusionCallbacksIS1F_NS1J_17LinearCombinationISH_fSH_fLNS_15FloatRoundStyleE2EEESG_S1I_JEEENS4_5SM1004TMEM4LOAD26SM100_TMEM_LOAD_32dp32b32xESY_S18_NS4_39AutoVectorizingCopyWithAssumedAlignmentILi128EEENS4_14SM90_TMA_STOREES18_S1U_S1U_EEEvvEEEEvNT_6ParamsE,@"STO_CUDA_ENTRY STV_DEFAULT"
_ZN7cutlass13device_kernelINS_4gemm6kernel13GemmUniversalIN4cute5tupleIJiiiiEEENS1_10collective13CollectiveMmaINS1_35MainloopSm100TmaUmmaWarpSpecializedILi3ELi2ELi4ENS5_IJNS4_1CILi1EEESB_SB_EEEEENS5_IJNSA_ILi128EEESE_NSA_ILi32EEEEEENS_10bfloat16_tENS5_IJlSB_lEEESH_SI_NS4_8TiledMMAINS4_8MMA_AtomIJNS4_20SM100_MMA_F16BF16_SSISH_SH_fLi128ELi128ELNS4_4UMMA5MajorE0ELSN_0ELNSM_7ScaleInE0ELSO_0EEEEEENS4_6LayoutISC_NS5_IJNSA_ILi0EEESS_SS_EEEEENS5_IJNS4_10UnderscoreESV_SV_EEEEENS4_13SM90_TMA_LOADENS4_14ComposedLayoutINS4_7SwizzleILi2ELi4ELi3EEENS4_18smem_ptr_flag_bitsILi16EEENSR_INS5_IJNSA_ILi8EEESF_EEENS5_IJSF_SB_EEEEEEEvNS4_8identityESY_S18_vS19_EENS_8epilogue10collective18CollectiveEpilogueINS1B_23Sm100TmaWarpSpecializedILi4ELi2ELi32ELb1ELb0EEEJSG_NS5_IJNSR_ISE_SB_EENSR_ISF_SB_EEEEESH_SI_SH_SI_NS1B_6fusion15FusionCallbacksIS1F_NS1J_17LinearCombinationISH_fSH_fLNS_15FloatRoundStyleE2EEESG_S1I_JEEENS4_5SM1004TMEM4LOAD26SM100_TMEM_LOAD_32dp32b32xESY_S18_NS4_39AutoVectorizingCopyWithAssumedAlignmentILi128EEENS4_14SM90_TMA_STOREES18_S1U_S1U_EEEvvEEEEvNT_6ParamsE:
[----:B------:R-:W1:Y:S01]  /*0000*/  LDC R1, c[0x0][0x37c] ;  /* 0x0000df00ff017b82 */ /* 0x000e620000000800 */
[----:B------:R-:W2:Y:S01]  /*0010*/  S2R R101, SR_TID.X ;  /* 0x0000000000657919 */ /* 0x000ea20000002100 */
[----:B------:R-:W3:Y:S01]  /*0020*/  LDCU.64 UR4, c[0x0][0x890] ;  /* 0x00011200ff0477ac */ /* 0x000ee20008000a00 */
[----:B------:R-:W-:Y:S02]  /*0030*/  PRMT R88, RZ, 0x7610, R88 ;  /* 0x00007610ff587816 */ /* 0x000fe40000000058 */
[----:B------:R-:W-:Y:S01]  /*0040*/  ELECT P5, URZ, PT ;  /* 0x0000000000ff782f */ /* 0x000fe200038a0000 */
[----:B------:R-:W4:Y:S01]  /*0050*/  LDCU.64 UR46, c[0x0][0x358] ;  /* 0x00006b00ff2e77ac */ /* 0x000f220008000a00 */
[----:B---3--:R-:W-:-:S04]  /*0060*/  UISETP.NE.U32.AND UP0, UPT, UR4, URZ, UPT ;  /* 0x000000ff0400728c */ /* 0x008fc8000bf05070 */
[----:B------:R-:W-:Y:S01]  /*0070*/  UISETP.NE.AND.EX UP0, UPT, UR5, URZ, UPT, UP0 ;  /* 0x000000ff0500728c */ /* 0x000fe2000bf05300 */
[----:B--2---:R-:W-:-:S05]  /*0080*/  SHF.R.U32.HI R92, RZ, 0x5, R101 ;  /* 0x00000005ff5c7819 */ /* 0x004fca0000011665 */
[----:B------:R-:W2:Y:S02]  /*0090*/  SHFL.IDX PT, R0, R92, RZ, 0x1f ;  /* 0x00001fff5c007589 */ /* 0x000ea400000e0000 */
[----:B--2---:R-:W-:Y:S01]  /*00a0*/  R2UR UR8, R0 ;  /* 0x00000000000872ca */ /* 0x004fe200000e0000 */
[----:B-1--4-:R-:W-:-:S14]  /*00b0*/  BRA.U UP0, `(.L_x_0) ;  /* 0x00000001002c7547 */ /* 0x012fdc000b800000 */
[----:B------:R-:W1:Y:S02]  /*00c0*/  LDCU.64 UR6, c[0x0][0x888] ;  /* 0x00011100ff0677ac */ /* 0x000e640008000a00 */
[----:B-1----:R-:W-:-:S04]  /*00d0*/  UISETP.NE.U32.AND UP0, UPT, UR6, URZ, UPT ;  /* 0x000000ff0600728c */ /* 0x002fc8000bf05070 */
[----:B------:R-:W-:-:S09]  /*00e0*/  UISETP.NE.AND.EX UP0, UPT, UR7, URZ, UPT, UP0 ;  /* 0x000000ff0700728c */ /* 0x000fd2000bf05300 */
[----:B------:R-:W-:Y:S05]  /*00f0*/  BRA.U !UP0, `(.L_x_1) ;  /* 0x0000000108107547 */ /* 0x000fea000b800000 */
[----:B------:R-:W1:Y:S02]  /*0100*/  LDC.64 R2, c[0x0][0x888] ;  /* 0x00022200ff027b82 */ /* 0x000e640000000a00 */
[----:B-1----:R1:W5:Y:S01]  /*0110*/  LDG.E R49, desc[UR46][R2.64] ;  /* 0x0000002e02317981 */ /* 0x002362000c1e1900 */
[----:B------:R-:W-:Y:S01]  /*0120*/  HFMA2 R88, -RZ, RZ, 0, 5.9604644775390625e-08 ;  /* 0x00000001ff587431 */ /* 0x000fe200000001ff */
[----:B------:R-:W-:Y:S05]  /*0130*/  BRA `(.L_x_0) ;  /* 0x00000000000c7947 */ /* 0x000fea0003800000 */
.L_x_1:
[----:B------:R-:W1:Y:S01]  /*0140*/  LDCU UR6, c[0x0][0x880] ;  /* 0x00011000ff0677ac */ /* 0x000e620008000800 */
[----:B------:R-:W-:Y:S01]  /*0150*/  HFMA2 R88, -RZ, RZ, 0, 5.9604644775390625e-08 ;  /* 0x00000001ff587431 */ /* 0x000fe200000001ff */
[----:B-1----:R-:W-:-:S07]  /*0160*/  MOV R49, UR6 ;  /* 0x0000000600317c02 */ /* 0x002fce0008000f00 */
.L_x_0:
[----:B------:R-:W2:Y:S02]  /*0170*/  LDCU.64 UR6, c[0x0][0x8b0] ;  /* 0x00011600ff0677ac */ /* 0x000ea40008000a00 */
[----:B--2---:R-:W-:-:S04]  /*0180*/  UISETP.NE.U32.AND UP0, UPT, UR6, URZ, UPT ;  /* 0x000000ff0600728c */ /* 0x004fc8000bf05070 */
[----:B------:R-:W-:-:S09]  /*0190*/  UISETP.NE.AND.EX UP0, UPT, UR7, URZ, UPT, UP0 ;  /* 0x000000ff0700728c */ /* 0x000fd2000bf05300 */
[----:B------:R-:W-:Y:S05]  /*01a0*/  BRA.U UP0, `(.L_x_2) ;  /* 0x0000000100247547 */ /* 0x000fea000b800000 */
[----:B------:R-:W2:Y:S02]  /*01b0*/  LDCU.64 UR6, c[0x0][0x8a8] ;  /* 0x00011500ff0677ac */ /* 0x000ea40008000a00 */
[----:B--2---:R-:W-:-:S04]  /*01c0*/  UISETP.NE.U32.AND UP0, UPT, UR6, URZ, UPT ;  /* 0x000000ff0600728c */ /* 0x004fc8000bf05070 */
[----:B------:R-:W-:-:S09]  /*01d0*/  UISETP.NE.AND.EX UP0, UPT, UR7, URZ, UPT, UP0 ;  /* 0x000000ff0700728c */ /* 0x000fd2000bf05300 */
[----:B------:R-:W-:Y:S05]  /*01e0*/  BRA.U !UP0, `(.L_x_3) ;  /* 0x00000001080c7547 */ /* 0x000fea000b800000 */
[----:B-1----:R-:W1:Y:S02]  /*01f0*/  LDC.64 R2, c[0x0][0x8a8] ;  /* 0x00022a00ff027b82 */ /* 0x002e640000000a00 */
[----:B-1----:R2:W5:Y:S01]  /*0200*/  LDG.E R47, desc[UR46][R2.64] ;  /* 0x0000002e022f7981 */ /* 0x002562000c1e1900 */
[----:B------:R-:W-:Y:S05]  /*0210*/  BRA `(.L_x_2) ;  /* 0x0000000000087947 */ /* 0x000fea0003800000 */
.L_x_3:
[----:B------:R-:W2:Y:S02]  /*0220*/  LDCU UR6, c[0x0][0x8a0] ;  /* 0x00011400ff0677ac */ /* 0x000ea40008000800 */
[----:B--2---:R-:W-:Y:S02]  /*0230*/  MOV R47, UR6 ;  /* 0x00000006002f7c02 */ /* 0x004fe40008000f00 */
.L_x_2:
[----:B------:R-:W-:Y:S01]  /*0240*/  IMAD.U32 R0, RZ, RZ, UR8 ;  /* 0x00000008ff007e24 */ /* 0x000fe2000f8e00ff */
[----:B------:R-:W-:Y:S04]  /*0250*/  BSSY.RECONVERGENT B0, `(.L_x_4) ;  /* 0x000000c000007945 */ /* 0x000fe80003800200 */
[C---:B------:R-:W-:Y:S02]  /*0260*/  ISETP.NE.OR P1, PT, R0.reuse, 0x1, !P5 ;  /* 0x000000010000780c */ /* 0x040fe40006f25670 */
[----:B------:R-:W-:-:S11]  /*0270*/  ISETP.NE.OR P0, PT, R0, 0x3, !P5 ;  /* 0x000000030000780c */ /* 0x000fd60006f05670 */
[----:B------:R-:W-:Y:S05]  /*0280*/  @P1 BRA `(.L_x_5) ;  /* 0x0000000000201947 */ /* 0x000fea0003800000 */
[----:B------:R-:W3:Y:S02]  /*0290*/  LDCU.64 UR6, c[0x0][0x348] ;  /* 0x00006900ff0677ac */ /* 0x000ee40008000a00 */
[----:B---3--:R-:W-:Y:S02]  /*02a0*/  UIADD3 UR10, UP1, UPT, UR6, 0x80, URZ ;  /* 0x00000080060a7890 */ /* 0x008fe4000ff3e0ff */
[----:B------:R-:W-:Y:S02]  /*02b0*/  UIADD3 UR6, UP0, UPT, UR6, 0x180, URZ ;  /* 0x0000018006067890 */ /* 0x000fe4000ff1e0ff */
[----:B------:R-:W-:Y:S02]  /*02c0*/  UIADD3.X UR11, UPT, UPT, URZ, UR7, URZ, UP1, !UPT ;  /* 0x00000007ff0b7290 */ /* 0x000fe40008ffe4ff */
[----:B------:R-:W-:-:S07]  /*02d0*/  UIADD3.X UR7, UPT, UPT, URZ, UR7, URZ, UP0, !UPT ;  /* 0x00000007ff077290 */ /* 0x000fce00087fe4ff */
[----:B------:R3:W-:Y:S02]  /*02e0*/  UTMACCTL.PF [UR10] ;  /* 0x000000000a0079b9 */ /* 0x0007e40008040000 */
[----:B------:R3:W-:Y:S02]  /*02f0*/  UTMACCTL.PF [UR6] ;  /* 0x00000000060079b9 */ /* 0x0007e40008040000 */
[----:B---3--:R-:W-:Y:S01]  /*0300*/  NOP ;  /* 0x0000000000007918 */ /* 0x008fe20000000000 */
.L_x_5:
[----:B------:R-:W-:Y:S05]  /*0310*/  BSYNC.RECONVERGENT B0 ;  /* 0x0000000000007941 */ /* 0x000fea0003800200 */
.L_x_4:
[----:B------:R-:W-:Y:S04]  /*0320*/  BSSY.RECONVERGENT B0, `(.L_x_6) ;  /* 0x000000a000007945 */ /* 0x000fe80003800200 */
        /* <DEDUP_REMOVED lines=9> */
.L_x_7:
[----:B------:R-:W-:Y:S05]  /*03c0*/  BSYNC.RECONVERGENT B0 ;  /* 0x0000000000007941 */ /* 0x000fea0003800200 */
.L_x_6:
[----:B------:R-:W3:Y:S01]  /*03d0*/  LDCU.64 UR6, c[0x0][0x888] ;  /* 0x00011100ff0677ac */ /* 0x000ee20008000a00 */
[----:B------:R-:W-:Y:S02]  /*03e0*/  UISETP.EQ.U32.AND UP1, UPT, UR4, URZ, UPT ;  /* 0x000000ff0400728c */ /* 0x000fe4000bf22070 */
[----:B------:R-:W-:Y:S02]  /*03f0*/  UPLOP3.LUT UP2, UPT, UPT, UPT, UPT, 0x80, 0x8 ;  /* 0x000000000008789c */ /* 0x000fe40003f4f070 */
[----:B---3--:R-:W-:-:S04]  /*0400*/  UISETP.NE.U32.AND UP0, UPT, UR6, URZ, UPT ;  /* 0x000000ff0600728c */ /* 0x008fc8000bf05070 */
[----:B------:R-:W-:-:S04]  /*0410*/  UISETP.NE.AND.EX UP0, UPT, UR7, URZ, UPT, UP0 ;  /* 0x000000ff0700728c */ /* 0x000fc8000bf05300 */
[----:B------:R-:W-:-:S04]  /*0420*/  UISETP.EQ.OR.EX UP3, UPT, UR5, URZ, !UP0, UP1 ;  /* 0x000000ff0500728c */ /* 0x000fc8000c762710 */
[----:B------:R-:W-:-:S05]  /*0430*/  UP2UR UR50, UPR, URZ, 0x8 ;  /* 0x00000008ff327883 */ /* 0x000fca0008000000 */
[----:B------:R-:W-:Y:S07]  /*0440*/  BRA.U !UP3, `(.L_x_8) ;  /* 0x000000010b207547 */ /* 0x000fee000b800000 */
[----:B------:R-:W-:Y:S01]  /*0450*/  UISETP.NE.U32.AND UP2, UPT, UR4, URZ, UPT ;  /* 0x000000ff0400728c */ /* 0x000fe2000bf45070 */
[----:B-----5:R-:W-:Y:S01]  /*0460*/  FSETP.NEU.AND P0, PT, R49, RZ, PT ;  /* 0x000000ff3100720b */ /* 0x020fe20003f0d000 */
[----:B------:R-:W-:Y:S02]  /*0470*/  USEL UR4, URZ, 0xffffffff, UP0 ;  /* 0xffffffffff047887 */ /* 0x000fe40008000000 */
[----:B------:R-:W-:-:S10]  /*0480*/  UISETP.NE.AND.EX UP2, UPT, UR5, URZ, UPT, UP2 ;  /* 0x000000ff0500728c */ /* 0x000fd4000bf45320 */
[----:B------:R-:W-:Y:S01]  /*0490*/  VOTEU.ANY UP1, P0 ;  /* 0x0000000000ff7886 */ /* 0x000fe20000020100 */
[----:B------:R-:W-:-:S04]  /*04a0*/  @!UP2 USEL UR4, URZ, 0xffffffff, UP1 ;  /* 0xffffffffff04a887 */ /* 0x000fc80008800000 */
[----:B------:R-:W-:-:S04]  /*04b0*/  ULOP3.LUT UR4, UR4, 0x1, URZ, 0xc0, !UPT ;  /* 0x0000000104047892 */ /* 0x000fc8000f8ec0ff */
[----:B------:R-:W-:-:S11]  /*04c0*/  UISETP.NE.U32.AND UP2, UPT, UR4, 0x1, UPT ;  /* 0x000000010400788c */ /* 0x000fd6000bf45070 */
.L_x_8:
[----:B-12---:R-:W1:Y:S01]  /*04d0*/  SHFL.IDX PT, R2, R92, RZ, 0x1f ;  /* 0x00001fff5c027589 */ /* 0x006e6200000e0000 */
[----:B------:R-:W-:-:S04]  /*04e0*/  UISETP.NE.AND UP1, UPT, UR8, 0x2, UPT ;  /* 0x000000020800788c */ /* 0x000fc8000bf25270 */
[----:B------:R-:W-:Y:S01]  /*04f0*/  USEL UR6, URZ, 0x1, UP1 ;  /* 0x00000001ff067887 */ /* 0x000fe20008800000 */
[----:B-1----:R-:W-:-:S13]  /*0500*/  ISETP.NE.AND P0, PT, R2, RZ, PT ;  /* 0x000000ff0200720c */ /* 0x002fda0003f05270 */
[----:B------:R-:W-:Y:S05]  /*0510*/  @P0 BRA `(.L_x_9) ;  /* 0x0000000000400947 */ /* 0x000fea0003800000 */
[----:B------:R-:W1:Y:S01]  /*0520*/  S2UR UR5, SR_CgaCtaId ;  /* 0x00000000000579c3 */ /* 0x000e620000008800 */
[----:B------:R-:W-:Y:S01]  /*0530*/  UMOV UR7, 0x400 ;  /* 0x0000040000077882 */ /* 0x000fe20000000000 */
[----:B------:R-:W-:Y:S01]  /*0540*/  UMOV UR4, 0x1 ;  /* 0x0000000100047882 */ /* 0x000fe20000000000 */
[----:B------:R-:W-:Y:S01]  /*0550*/  ELECT P0, URZ, PT ;  /* 0x0000000000ff782f */ /* 0x000fe20003800000 */
[----:B------:R-:W-:-:S04]  /*0560*/  UIADD3 UR10, UPT, UPT, -UR4, 0x100000, URZ ;  /* 0x00100000040a7890 */ /* 0x000fc8000fffe1ff */
[----:B------:R-:W-:Y:S02]  /*0570*/  USHF.L.U32 UR11, UR10, 0xb, URZ ;  /* 0x0000000b0a0b7899 */ /* 0x000fe400080006ff */
[----:B------:R-:W-:Y:S02]  /*0580*/  USHF.L.U32 UR10, UR10, 0x1, URZ ;  /* 0x000000010a0a7899 */ /* 0x000fe400080006ff */
[----:B-1----:R-:W-:Y:S01]  /*0590*/  ULEA UR5, UR5, UR7, 0x18 ;  /* 0x0000000705057291 */ /* 0x002fe2000f8ec0ff */
[----:B------:R-:W1:Y:S11]  /*05a0*/  FENCE.VIEW.ASYNC.S ;  /* 0x00000000000073c6 */ /* 0x000e760000000000 */
[----:B-1----:R1:W2:Y:S01]  /*05b0*/  SYNCS.EXCH.64 URZ, [UR5], UR10 ;  /* 0x0000000a05ff75b2 */ /* 0x0022a20008000100 */
[----:B------:R1:W3:Y:S01]  /*05c0*/  SYNCS.EXCH.64 URZ, [UR5+0x18], UR10 ;  /* 0x0000180a05ff75b2 */ /* 0x0002e20008000100 */
[----:B------:R1:W4:Y:S01]  /*05d0*/  SYNCS.EXCH.64 URZ, [UR5+0x8], UR10 ;  /* 0x0000080a05ff75b2 */ /* 0x0003220008000100 */
[----:B------:R1:W1:Y:S01]  /*05e0*/  SYNCS.EXCH.64 URZ, [UR5+0x20], UR10 ;  /* 0x0000200a05ff75b2 */ /* 0x0002620008000100 */
[----:B------:R1:W1:Y:S01]  /*05f0*/  SYNCS.EXCH.64 URZ, [UR5+0x10], UR10 ;  /* 0x0000100a05ff75b2 */ /* 0x0002620008000100 */
[----:B------:R1:W1:Y:S01]  /*0600*/  SYNCS.EXCH.64 URZ, [UR5+0x28], UR10 ;  /* 0x0000280a05ff75b2 */ /* 0x0002620008000100 */
[----:B------:R-:W-:Y:S01]  /*0610*/  NOP ;  /* 0x0000000000007918 */ /* 0x000fe20000000000 */
.L_x_9:
[----:B------:R-:W2:Y:S01]  /*0620*/  SHFL.IDX PT, R2, R92, RZ, 0x1f ;  /* 0x00001fff5c027589 */ /* 0x000ea200000e0000 */
[----:B------:R-:W-:Y:S01]  /*0630*/  NOP ;  /* 0x0000000000007918 */ /* 0x000fe20000000000 */
[----:B--2---:R-:W-:-:S13]  /*0640*/  ISETP.NE.AND P0, PT, R2, 0x1, PT ;  /* 0x000000010200780c */ /* 0x004fda0003f05270 */
[----:B------:R-:W-:Y:S05]  /*0650*/  @P0 BRA `(.L_x_10) ;  /* 0x0000000000580947 */ /* 0x000fea0003800000 */
[----:B------:R-:W2:Y:S01]  /*0660*/  S2UR UR7, SR_CgaCtaId ;  /* 0x00000000000779c3 */ /* 0x000ea20000008800 */
[----:B------:R-:W-:Y:S01]  /*0670*/  UMOV UR9, 0x400 ;  /* 0x0000040000097882 */ /* 0x000fe20000000000 */
[----:B-1----:R-:W-:Y:S01]  /*0680*/  UMOV UR5, 0x20 ;  /* 0x0000002000057882 */ /* 0x002fe20000000000 */
[----:B------:R-:W-:Y:S01]  /*0690*/  UMOV UR4, 0x80 ;  /* 0x0000008000047882 */ /* 0x000fe20000000000 */
[----:B------:R-:W-:-:S04]  /*06a0*/  UIADD3 UR10, UPT, UPT, -UR5, 0x100000, URZ ;  /* 0x00100000050a7890 */ /* 0x000fc8000fffe1ff */
[----:B------:R-:W-:Y:S02]  /*06b0*/  USHF.L.U32 UR11, UR10, 0xb, URZ ;  /* 0x0000000b0a0b7899 */ /* 0x000fe400080006ff */
[----:B------:R-:W-:Y:S02]  /*06c0*/  USHF.L.U32 UR10, UR10, 0x1, URZ ;  /* 0x000000010a0a7899 */ /* 0x000fe400080006ff */
[----:B------:R-:W-:-:S04]  /*06d0*/  UIADD3 UR4, UPT, UPT, -UR4, 0x100000, URZ ;  /* 0x0010000004047890 */ /* 0x000fc8000fffe1ff */
[----:B------:R-:W-:Y:S02]  /*06e0*/  USHF.L.U32 UR5, UR4, 0xb, URZ ;  /* 0x0000000b04057899 */ /* 0x000fe400080006ff */
[----:B------:R-:W-:Y:S01]  /*06f0*/  USHF.L.U32 UR4, UR4, 0x1, URZ ;  /* 0x0000000104047899 */ /* 0x000fe200080006ff */
[----:B------:R-:W-:Y:S01]  /*0700*/  ELECT P0, URZ, PT ;  /* 0x0000000000ff782f */ /* 0x000fe20003800000 */
[----:B--2---:R-:W-:Y:S01]  /*0710*/  ULEA UR7, UR7, UR9, 0x18 ;  /* 0x0000000907077291 */ /* 0x004fe2000f8ec0ff */
[----:B------:R-:W1:Y:S11]  /*0720*/  FENCE.VIEW.ASYNC.S ;  /* 0x00000000000073c6 */ /* 0x000e760000000000 */
[----:B-1----:R2:W1:Y:S01]  /*0730*/  SYNCS.EXCH.64 URZ, [UR7+0x30], UR10 ;  /* 0x0000300a07ff75b2 */ /* 0x0024620008000100 */
[----:B------:R2:W1:Y:S01]  /*0740*/  SYNCS.EXCH.64 URZ, [UR7+0x50], UR4 ;  /* 0x0000500407ff75b2 */ /* 0x0004620008000100 */
[----:B------:R2:W1:Y:S01]  /*0750*/  SYNCS.EXCH.64 URZ, [UR7+0x38], UR10 ;  /* 0x0000380a07ff75b2 */ /* 0x0004620008000100 */
[----:B------:R2:W1:Y:S01]  /*0760*/  SYNCS.EXCH.64 URZ, [UR7+0x58], UR4 ;  /* 0x0000580407ff75b2 */ /* 0x0004620008000100 */
[----:B------:R2:W1:Y:S01]  /*0770*/  SYNCS.EXCH.64 URZ, [UR7+0x40], UR10 ;  /* 0x0000400a07ff75b2 */ /* 0x0004620008000100 */
[----:B------:R2:W1:Y:S01]  /*0780*/  SYNCS.EXCH.64 URZ, [UR7+0x60], UR4 ;  /* 0x0000600407ff75b2 */ /* 0x0004620008000100 */
[----:B------:R2:W1:Y:S01]  /*0790*/  SYNCS.EXCH.64 URZ, [UR7+0x48], UR10 ;  /* 0x0000480a07ff75b2 */ /* 0x0004620008000100 */
[----:B------:R2:W1:Y:S02]  /*07a0*/  SYNCS.EXCH.64 URZ, [UR7+0x68], UR4 ;  /* 0x0000680407ff75b2 */ /* 0x0004640008000100 */
[----:B--2---:R-:W-:Y:S01]  /*07b0*/  NOP ;  /* 0x0000000000007918 */ /* 0x004fe20000000000 */
.L_x_10:
[----:B------:R-:W2:Y:S01]  /*07c0*/  SHFL.IDX PT, R2, R92, RZ, 0x1f ;  /* 0x00001fff5c027589 */ /* 0x000ea200000e0000 */
[----:B------:R-:W-:Y:S01]  /*07d0*/  NOP ;  /* 0x0000000000007918 */ /* 0x000fe20000000000 */
[----:B--2---:R-:W-:-:S13]  /*07e0*/  ISETP.NE.AND P0, PT, R2, 0x3, PT ;  /* 0x000000030200780c */ /* 0x004fda0003f05270 */
[----:B------:R-:W-:Y:S05]  /*07f0*/  @P0 BRA `(.L_x_11) ;  /* 0x0000000000300947 */ /* 0x000fea0003800000 */
[----:B-1----:R-:W1:Y:S01]  /*0800*/  S2UR UR5, SR_CgaCtaId ;  /* 0x00000000000579c3 */ /* 0x002e620000008800 */
        /* <DEDUP_REMOVED lines=8> */
[----:B-1----:R2:W1:Y:S01]  /*0890*/  SYNCS.EXCH.64 URZ, [UR5+0x70], UR10 ;  /* 0x0000700a05ff75b2 */ /* 0x0024620008000100 */
[----:B------:R2:W1:Y:S02]  /*08a0*/  SYNCS.EXCH.64 URZ, [UR5+0x78], UR10 ;  /* 0x0000780a05ff75b2 */ /* 0x0004640008000100 */
[----:B--2---:R-:W-:Y:S01]  /*08b0*/  NOP ;  /* 0x0000000000007918 */ /* 0x004fe20000000000 */
.L_x_11:
[----:B------:R-:W2:Y:S01]  /*08c0*/  SHFL.IDX PT, R2, R92, RZ, 0x1f ;  /* 0x00001fff5c027589 */ /* 0x000ea200000e0000 */
[----:B------:R-:W-:Y:S01]  /*08d0*/  NOP ;  /* 0x0000000000007918 */ /* 0x000fe20000000000 */
[----:B--2---:R-:W-:-:S13]  /*08e0*/  ISETP.NE.AND P0, PT, R2, 0x4, PT ;  /* 0x000000040200780c */ /* 0x004fda0003f05270 */
[----:B------:R-:W-:Y:S05]  /*08f0*/  @P0 BRA `(.L_x_12) ;  /* 0x00000000004c0947 */ /* 0x000fea0003800000 */
[----:B-1----:R-:W1:Y:S01]  /*0900*/  S2UR UR5, SR_CgaCtaId ;  /* 0x00000000000579c3 */ /* 0x002e620000008800 */
[----:B------:R-:W-:Y:S01]  /*0910*/  UMOV UR9, 0x100 ;  /* 0x0000010000097882 */ /* 0x000fe20000000000 */
[----:B------:R-:W-:Y:S01]  /*0920*/  UMOV UR7, 0x400 ;  /* 0x0000040000077882 */ /* 0x000fe20000000000 */
[----:B------:R-:W-:Y:S01]  /*0930*/  USEL UR9, UR9, 0xe0, UP2 ;  /* 0x000000e009097887 */ /* 0x000fe20009000000 */
[----:B------:R-:W-:Y:S01]  /*0940*/  UMOV UR4, 0x1 ;  /* 0x0000000100047882 */ /* 0x000fe20000000000 */
[----:B------:R-:W-:Y:S01]  /*0950*/  ELECT P0, URZ, PT ;  /* 0x0000000000ff782f */ /* 0x000fe20003800000 */
[----:B------:R-:W-:-:S04]  /*0960*/  UIADD3 UR10, UPT, UPT, -UR4, 0x100000, URZ ;  /* 0x00100000040a7890 */ /* 0x000fc8000fffe1ff */
[----:B------:R-:W-:Y:S02]  /*0970*/  USHF.L.U32 UR11, UR10, 0xb, URZ ;  /* 0x0000000b0a0b7899 */ /* 0x000fe400080006ff */
[----:B------:R-:W-:Y:S02]  /*0980*/  USHF.L.U32 UR10, UR10, 0x1, URZ ;  /* 0x000000010a0a7899 */ /* 0x000fe400080006ff */
[----:B------:R-:W-:-:S04]  /*0990*/  UIADD3 UR12, UPT, UPT, -UR9, 0x100000, URZ ;  /* 0x00100000090c7890 */ /* 0x000fc8000fffe1ff */
[----:B------:R-:W-:Y:S02]  /*09a0*/  USHF.L.U32 UR13, UR12, 0xb, URZ ;  /* 0x0000000b0c0d7899 */ /* 0x000fe400080006ff */
[----:B------:R-:W-:Y:S02]  /*09b0*/  USHF.L.U32 UR12, UR12, 0x1, URZ ;  /* 0x000000010c0c7899 */ /* 0x000fe400080006ff */
[----:B-1----:R-:W-:Y:S01]  /*09c0*/  ULEA UR5, UR5, UR7, 0x18 ;  /* 0x0000000705057291 */ /* 0x002fe2000f8ec0ff */
[----:B------:R-:W1:Y:S11]  /*09d0*/  FENCE.VIEW.ASYNC.S ;  /* 0x00000000000073c6 */ /* 0x000e760000000000 */
[----:B-1----:R2:W1:Y:S01]  /*09e0*/  SYNCS.EXCH.64 URZ, [UR5+0x80], UR10 ;  /* 0x0000800a05ff75b2 */ /* 0x0024620008000100 */
[----:B------:R2:W1:Y:S01]  /*09f0*/  SYNCS.EXCH.64 URZ, [UR5+0x90], UR12 ;  /* 0x0000900c05ff75b2 */ /* 0x0004620008000100 */
[----:B------:R2:W1:Y:S01]  /*0a00*/  SYNCS.EXCH.64 URZ, [UR5+0x88], UR10 ;  /* 0x0000880a05ff75b2 */ /* 0x0004620008000100 */
[----:B------:R2:W1:Y:S02]  /*0a10*/  SYNCS.EXCH.64 URZ, [UR5+0x98], UR12 ;  /* 0x0000980c05ff75b2 */ /* 0x0004640008000100 */
[----:B--2---:R-:W-:Y:S01]  /*0a20*/  NOP ;  /* 0x0000000000007918 */ /* 0x004fe20000000000 */
.L_x_12:
        /* <DEDUP_REMOVED lines=26> */
.L_x_13:
        /* <DEDUP_REMOVED lines=18> */
.L_x_14:
[----:B-1----:R-:W1:Y:S01]  /*0cf0*/  S2UR UR5, SR_CTAID.X ;  /* 0x00000000000579c3 */ /* 0x002e620000002500 */
[----:B------:R-:W-:-:S05]  /*0d00*/  CS2R.32 R87, SR_CgaSize ;  /* 0x0000000000577805 */ /* 0x000fca0000008a00 */
[----:B------:R-:W-:-:S05]  /*0d10*/  IMAD R87, R87, -0xa0, RZ ;  /* 0xffffff6057577824 */ /* 0x000fca00078e02ff */
[----:B------:R-:W-:-:S14]  /*0d20*/  R2UR UR9, R87 ;  /* 0x00000000570972ca */ /* 0x000fdc00000e0000 */
[----:B------:R-:W2:Y:S01]  /*0d30*/  LDCU UR9, c[0x0][UR9+0x2b0] ;  /* 0x00005600090977ac */ /* 0x000ea20008000800 */
[----:B------:R-:W-:Y:S01]  /*0d40*/  NOP ;  /* 0x0000000000007918 */ /* 0x000fe20000000000 */
[----:B------:R-:W-:-:S05]  /*0d50*/  CS2R.32 R87, SR_CgaSize ;  /* 0x0000000000577805 */ /* 0x000fca0000008a00 */
[----:B------:R-:W-:-:S05]  /*0d60*/  IMAD R87, R87, -0xa0, RZ ;  /* 0xffffff6057577824 */ /* 0x000fca00078e02ff */
[----:B------:R-:W-:-:S14]  /*0d70*/  R2UR UR7, R87 ;  /* 0x00000000570772ca */ /* 0x000fdc00000e0000 */
[----:B------:R-:W3:Y:S01]  /*0d80*/  LDCU UR7, c[0x0][UR7+0x2b4] ;  /* 0x00005680070777ac */ /* 0x000ee20008000800 */
[----:B------:R-:W4:Y:S08]  /*0d90*/  S2UR UR4, SR_CTAID.Y ;  /* 0x00000000000479c3 */ /* 0x000f300000002600 */
[----:B------:R-:W3:Y:S01]  /*0da0*/  LDC R10, c[0x0][0xb24] ;  /* 0x0002c900ff0a7b82 */ /* 0x000ee20000000800 */
[----:B-1----:R-:W-:-:S02]  /*0db0*/  I2FP.F32.U32 R87, UR5 ;  /* 0x0000000500577c45 */ /* 0x002fc40008201000 */
[----:B------:R-:W-:-:S05]  /*0dc0*/  CS2R.32 R3, SR_CgaSize ;  /* 0x0000000000037805 */ /* 0x000fca0000008a00 */
[----:B------:R-:W-:-:S06]  /*0dd0*/  IMAD R3, R3, -0xa0, RZ ;  /* 0xffffff6003037824 */ /* 0x000fcc00078e02ff */
[----:B------:R-:W1:Y:S01]  /*0de0*/  LDC R3, c[0x0][R3+0x2a0] ;  /* 0x0000a80003037b82 */ /* 0x000e620000000800 */
[----:B------:R-:W-:Y:S01]  /*0df0*/  MOV R15, UR5 ;  /* 0x00000005000f7c02 */ /* 0x000fe20008000f00 */
[----:B--2---:R-:W-:Y:S01]  /*0e00*/  FMUL R87, R87, UR9 ;  /* 0x0000000957577c20 */ /* 0x004fe20008400000 */
[----:B----4-:R-:W-:Y:S02]  /*0e10*/  I2FP.F32.U32 R86, UR4 ;  /* 0x0000000400567c45 */ /* 0x010fe40008201000 */
[----:B------:R-:W-:-:S05]  /*0e20*/  CS2R.32 R2, SR_CgaSize ;  /* 0x0000000000027805 */ /* 0x000fca0000008a00 */
[----:B------:R-:W-:-:S06]  /*0e30*/  IMAD R2, R2, -0xa0, RZ ;  /* 0xffffff6002027824 */ /* 0x000fcc00078e02ff */
[----:B------:R-:W2:Y:S01]  /*0e40*/  LDC R2, c[0x0][R2+0x2a4] ;  /* 0x0000a90002027b82 */ /* 0x000ea20000000800 */
[----:B------:R-:W-:Y:S01]  /*0e50*/  MOV R14, UR4 ;  /* 0x00000004000e7c02 */ /* 0x000fe20008000f00 */
[----:B------:R-:W4:Y:S01]  /*0e60*/  F2I.U32.TRUNC.NTZ R87, R87 ;  /* 0x0000005700577305 */ /* 0x000f22000020f000 */
[----:B---3--:R-:W-:-:S05]  /*0e70*/  FMUL R86, R86, UR7 ;  /* 0x0000000756567c20 */ /* 0x008fca0008400000 */
[----:B------:R-:W-:Y:S01]  /*0e80*/  BAR.SYNC.DEFER_BLOCKING 0x0 ;  /* 0x0000000000007b1d */ /* 0x000fe20000010000 */
[----:B------:R-:W-:-:S05]  /*0e90*/  ISETP.GE.AND P0, PT, R10, 0x1, PT ;  /* 0x000000010a00780c */ /* 0x000fca0003f06270 */
[----:B------:R-:W3:Y:S02]  /*0ea0*/  F2I.U32.TRUNC.NTZ R86, R86 ;  /* 0x0000005600567305 */ /* 0x000ee4000020f000 */
[----:B------:R-:W2:Y:S01]  /*0eb0*/  S2UR UR36, SR_CTAID.Z ;  /* 0x00000000002479c3 */ /* 0x000ea20000002700 */
[----:B----4-:R-:W-:-:S05]  /*0ec0*/  IADD3 R87, PT, PT, -R87, RZ, RZ ;  /* 0x000000ff57577210 */ /* 0x010fca0007ffe1ff */
[----:B-1----:R-:W-:Y:S01]  /*0ed0*/  IMAD R87, R3, R87, UR5 ;  /* 0x0000000503577e24 */ /* 0x002fe2000f8e0257 */
[----:B---3--:R-:W-:-:S05]  /*0ee0*/  IADD3 R86, PT, PT, -R86, RZ, RZ ;  /* 0x000000ff56567210 */ /* 0x008fca0007ffe1ff */
[----:B--2---:R-:W-:Y:S01]  /*0ef0*/  IMAD R86, R2, R86, UR4 ;  /* 0x0000000402567e24 */ /* 0x004fe2000f8e0256 */
[----:B------:R-:W-:Y:S06]  /*0f00*/  @!P0 BRA `(.L_x_15) ;  /* 0x0000000000b88947 */ /* 0x000fec0003800000 */
[----:B------:R-:W1:Y:S01]  /*0f10*/  LDC.64 R4, c[0x0][0xb18] ;  /* 0x0002c600ff047b82 */ /* 0x000e620000000a00 */
[----:B------:R-:W-:-:S07]  /*0f20*/  ISETP.NE.AND P0, PT, R10, 0x1, PT ;  /* 0x000000010a00780c */ /* 0x000fce0003f05270 */
[----:B------:R-:W2:Y:S08]  /*0f30*/  LDC R9, c[0x0][0xb0c] ;  /* 0x0002c300ff097b82 */ /* 0x000eb00000000800 */
[----:B------:R-:W3:Y:S08]  /*0f40*/  LDC R12, c[0x0][0x370] ;  /* 0x0000dc00ff0c7b82 */ /* 0x000ef00000000800 */
[----:B------:R-:W4:Y:S01]  /*0f50*/  LDC R11, c[0x0][0x374] ;  /* 0x0000dd00ff0b7b82 */ /* 0x000f220000000800 */
[----:B-1----:R-:W-:-:S07]  /*0f60*/  ISETP.NE.AND P1, PT, R4, 0x1, PT ;  /* 0x000000010400780c */ /* 0x002fce0003f25270 */
[----:B------:R-:W3:Y:S01]  /*0f70*/  LDC.64 R6, c[0x0][0xb10] ;  /* 0x0002c400ff067b82 */ /* 0x000ee20000000a00 */
[----:B--2---:R-:W-:-:S07]  /*0f80*/  ISETP.NE.AND P2, PT, R9, 0x1, PT ;  /* 0x000000010900780c */ /* 0x004fce0003f45270 */
[----:B------:R-:W1:Y:S08]  /*0f90*/  LDC R8, c[0x0][0xb20] ;  /* 0x0002c800ff087b82 */ /* 0x000e700000000800 */
[----:B------:R-:W2:Y:S01]  /*0fa0*/  LDC.64 R2, c[0x0][0xb28] ;  /* 0x0002ca00ff027b82 */ /* 0x000ea20000000a00 */
[----:B----4-:R-:W-:-:S04]  /*0fb0*/  IMAD.HI.U32 R13, R11, R5, RZ ;  /* 0x000000050b0d7227 */ /* 0x010fc800078e00ff */
[----:B------:R-:W-:-:S04]  /*0fc0*/  IMAD.HI.U32 R5, R14, R5, RZ ;  /* 0x000000050e057227 */ /* 0x000fc800078e00ff */
[----:B---3--:R-:W-:-:S05]  /*0fd0*/  IMAD.HI.U32 R16, R12, R6, RZ ;  /* 0x000000060c107227 */ /* 0x008fca00078e00ff */
[-C--:B------:R-:W-:Y:S01]  /*0fe0*/  @P2 SHF.R.U32.HI R12, RZ, R7.reuse, R16 ;  /* 0x00000007ff0c2219 */ /* 0x080fe20000011610 */
[----:B------:R-:W-:Y:S01]  /*0ff0*/  IMAD.HI.U32 R16, R15, R6, RZ ;  /* 0x000000060f107227 */ /* 0x000fe200078e00ff */
[-C--:B-1----:R-:W-:Y:S02]  /*1000*/  @P1 SHF.R.U32.HI R11, RZ, R8.reuse, R13 ;  /* 0x00000008ff0b1219 */ /* 0x082fe4000001160d */
[----:B------:R-:W-:Y:S02]  /*1010*/  SHF.R.U32.HI R5, RZ, R8, R5 ;  /* 0x00000008ff057219 */ /* 0x000fe40000011605 */
[----:B------:R-:W-:Y:S02]  /*1020*/  SHF.R.U32.HI R16, RZ, R7, R16 ;  /* 0x00000007ff107219 */ /* 0x000fe40000011610 */
[----:B------:R-:W-:Y:S01]  /*1030*/  SEL R5, R14, R5, !P1 ;  /* 0x000000050e057207 */ /* 0x000fe20004800000 */
[----:B--2---:R-:W-:Y:S01]  /*1040*/  IMAD.HI.U32 R13, R11, R2, RZ ;  /* 0x000000020b0d7227 */ /* 0x004fe200078e00ff */
[----:B------:R-:W-:-:S03]  /*1050*/  SEL R16, R15, R16, !P2 ;  /* 0x000000100f107207 */ /* 0x000fc60005000000 */
[----:B------:R-:W-:Y:S01]  /*1060*/  IMAD.HI.U32 R6, R12, R2, RZ ;  /* 0x000000020c067227 */ /* 0x000fe200078e00ff */
[----:B------:R-:W-:-:S04]  /*1070*/  @P0 SHF.R.U32.HI R11, RZ, R3, R13 ;  /* 0x00000003ff0b0219 */ /* 0x000fc8000001160d */
[----:B------:R-:W-:Y:S01]  /*1080*/  @P0 SHF.R.U32.HI R12, RZ, R3, R6 ;  /* 0x00000003ff0c0219 */ /* 0x000fe20000011606 */
[----:B------:R-:W-:-:S04]  /*1090*/  IMAD R11, R11, R10, RZ ;  /* 0x0000000a0b0b7224 */ /* 0x000fc800078e02ff */
[----:B------:R-:W-:Y:S01]  /*10a0*/  IMAD R6, R12, R10, RZ ;  /* 0x0000000a0c067224 */ /* 0x000fe200078e02ff */
[----:B------:R-:W-:-:S04]  /*10b0*/  ISETP.GE.AND P1, PT, R5, R11, PT ;  /* 0x0000000b0500720c */ /* 0x000fc80003f26270 */
[----:B------:R-:W-:Y:S01]  /*10c0*/  ISETP.GE.OR P1, PT, R16, R6, P1 ;  /* 0x000000061000720c */ /* 0x000fe20000f26670 */
[----:B------:R-:W-:-:S05]  /*10d0*/  IMAD.HI.U32 R6, R5, R2, RZ ;  /* 0x0000000205067227 */ /* 0x000fca00078e00ff */
[----:B------:R-:W-:-:S04]  /*10e0*/  SHF.R.U32.HI R6, RZ, R3, R6 ;  /* 0x00000003ff067219 */ /* 0x000fc80000011606 */
[----:B------:R-:W-:-:S03]  /*10f0*/  SEL R6, R5, R6, !P0 ;  /* 0x0000000605067207 */ /* 0x000fc60004000000 */
[----:B------:R-:W-:Y:S01]  /*1100*/  @!P1 IMAD.HI.U32 R7, R16, R2, RZ ;  /* 0x0000000210079227 */ /* 0x000fe200078e00ff */
[----:B------:R-:W-:-:S04]  /*1110*/  IADD3 R2, PT, PT, -R6, RZ, RZ ;  /* 0x000000ff06027210 */ /* 0x000fc80007ffe1ff */
[----:B------:R-:W-:Y:S01]  /*1120*/  @!P1 SHF.R.U32.HI R3, RZ, R3, R7 ;  /* 0x00000003ff039219 */ /* 0x000fe20000011607 */
[----:B------:R-:W-:Y:S01]  /*1130*/  IMAD R2, R10, R2, R5 ;  /* 0x000000020a027224 */ /* 0x000fe200078e0205 */
[----:B------:R-:W-:Y:S02]  /*1140*/  IADD3 R7, PT, PT, -R5, RZ, RZ ;  /* 0x000000ff05077210 */ /* 0x000fe40007ffe1ff */
[----:B------:R-:W-:-:S03]  /*1150*/  @!P1 SEL R3, R16, R3, !P0 ;  /* 0x0000000310039207 */ /* 0x000fc60004000000 */
[----:B------:R-:W-:Y:S02]  /*1160*/  IMAD R7, R4, R7, R14 ;  /* 0x0000000704077224 */ /* 0x000fe400078e020e */
[--C-:B------:R-:W-:Y:S02]  /*1170*/  @!P1 IMAD.IADD R6, R6, 0x1, -R3.reuse ;  /* 0x0000000106069824 */ /* 0x100fe400078e0a03 */
[----:B------:R-:W-:Y:S01]  /*1180*/  @!P1 IMAD R3, R2, R12, R3 ;  /* 0x0000000c02039224 */ /* 0x000fe200078e0203 */
[----:B------:R-:W-:Y:S01]  /*1190*/  IADD3 R2, PT, PT, -R16, RZ, RZ ;  /* 0x000000ff10027210 */ /* 0x000fe20007ffe1ff */
[----:B------:R-:W-:Y:S02]  /*11a0*/  @!P1 IMAD R5, R6, R10, R16 ;  /* 0x0000000a06059224 */ /* 0x000fe400078e0210 */
[----:B------:R-:W-:Y:S02]  /*11b0*/  @!P1 IMAD.MOV.U32 R16, RZ, RZ, R3 ;  /* 0x000000ffff109224 */ /* 0x000fe400078e0003 */
[----:B------:R-:W-:-:S02]  /*11c0*/  IMAD R2, R9, R2, R15 ;  /* 0x0000000209027224 */ /* 0x000fc400078e020f */
[----:B------:R-:W-:Y:S02]  /*11d0*/  IMAD R14, R5, R4, R7 ;  /* 0x00000004050e7224 */ /* 0x000fe400078e0207 */
[----:B------:R-:W-:Y:S02]  /*11e0*/  IMAD R15, R16, R9, R2 ;  /* 0x00000009100f7224 */ /* 0x000fe400078e0202 */
.L_x_15:
[----:B------:R-:W1:Y:S01]  /*11f0*/  LDCU UR4, c[0x0][0xb30] ;  /* 0x00016600ff0477ac */ /* 0x000e620008000800 */
[----:B------:R-:W2:Y:S08]  /*1200*/  S2UR UR37, SR_CgaCtaId ;  /* 0x00000000002579c3 */ /* 0x000eb00000008800 */
[----:B------:R-:W3:Y:S01]  /*1210*/  LDC R40, c[0x0][0xb24] ;  /* 0x0002c900ff287b82 */ /* 0x000ee20000000800 */
[----:B-1----:R-:W-:-:S09]  /*1220*/  UISETP.NE.AND UP1, UPT, UR4, 0x1, UPT ;  /* 0x000000010400788c */ /* 0x002fd2000bf25270 */
[----:B--2---:R-:W-:Y:S05]  /*1230*/  BRA.U UP1, `(.L_x_16) ;  /* 0x0000000101407547 */ /* 0x004fea000b800000 */
[----:B------:R-:W1:Y:S08]  /*1240*/  LDC.64 R4, c[0x0][0xb10] ;  /* 0x0002c400ff047b82 */ /* 0x000e700000000a00 */
[----:B------:R-:W2:Y:S08]  /*1250*/  LDC.64 R2, c[0x0][0xb18] ;  /* 0x0002c600ff027b82 */ /* 0x000eb00000000a00 */
[----:B------:R-:W4:Y:S08]  /*1260*/  LDC R6, c[0x0][0xb20] ;  /* 0x0002c800ff067b82 */ /* 0x000f300000000800 */
[----:B------:R-:W3:Y:S01]  /*1270*/  LDC R7, c[0x0][0xb0c] ;  /* 0x0002c300ff077b82 */ /* 0x000ee20000000800 */
[----:B-1----:R-:W-:-:S05]  /*1280*/  IMAD.HI.U32 R4, R15, R4, RZ ;  /* 0x000000040f047227 */ /* 0x002fca00078e00ff */
[----:B------:R-:W-:Y:S01]  /*1290*/  SHF.R.U32.HI R4, RZ, R5, R4 ;  /* 0x00000005ff047219 */ /* 0x000fe20000011604 */
[----:B--2---:R-:W-:Y:S01]  /*12a0*/  IMAD.HI.U32 R3, R14, R3, RZ ;  /* 0x000000030e037227 */ /* 0x004fe200078e00ff */
[----:B------:R-:W-:-:S04]  /*12b0*/  ISETP.NE.AND P0, PT, R2, 0x1, PT ;  /* 0x000000010200780c */ /* 0x000fc80003f05270 */
[----:B----4-:R-:W-:-:S04]  /*12c0*/  SHF.R.U32.HI R3, RZ, R6, R3 ;  /* 0x00000006ff037219 */ /* 0x010fc80000011603 */
[----:B------:R-:W-:Y:S02]  /*12d0*/  SEL R3, R14, R3, !P0 ;  /* 0x000000030e037207 */ /* 0x000fe40004000000 */
[----:B---3--:R-:W-:-:S04]  /*12e0*/  ISETP.NE.AND P1, PT, R7, 0x1, PT ;  /* 0x000000010700780c */ /* 0x008fc80003f25270 */
[----:B------:R-:W-:-:S05]  /*12f0*/  SEL R4, R15, R4, !P1 ;  /* 0x000000040f047207 */ /* 0x000fca0004800000 */
[----:B------:R-:W-:Y:S02]  /*1300*/  IMAD.IADD R5, R3, 0x1, -R4 ;  /* 0x0000000103057824 */ /* 0x000fe400078e0a04 */
[----:B------:R-:W-:Y:S02]  /*1310*/  IMAD.IADD R3, R4, 0x1, -R3 ;  /* 0x0000000104037824 */ /* 0x000fe400078e0a03 */
[----:B------:R-:W-:Y:S02]  /*1320*/  IMAD R15, R5, R7, R15 ;  /* 0x00000007050f7224 */ /* 0x000fe400078e020f */
[----:B------:R-:W-:-:S07]  /*1330*/  IMAD R14, R3, R2, R14 ;  /* 0x00000002030e7224 */ /* 0x000fce00078e020e */
.L_x_16:
[----:B------:R-:W-:Y:S01]  /*1340*/  BAR.SYNC.DEFER_BLOCKING 0x0 ;  /* 0x0000000000007b1d */ /* 0x000fe20000010000 */
[----:B------:R-:W-:Y:S01]  /*1350*/  UISETP.NE.AND UP1, UPT, UR8, 0x2, UPT ;  /* 0x000000020800788c */ /* 0x000fe2000bf25270 */
[----:B------:R-:W-:Y:S02]  /*1360*/  ISETP.NE.OR P5, PT, R0, 0x2, !P5 ;  /* 0x000000020000780c */ /* 0x000fe40006fa5670 */
[----:B------:R-:W-:-:S06]  /*1370*/  LOP3.LUT R2, R101, 0x1f, RZ, 0xc0, !PT ;  /* 0x0000001f65027812 */ /* 0x000fcc00078ec0ff */
[----:B------:R-:W-:Y:S05]  /*1380*/  BRA.U UP1, `(.L_x_17) ;  /* 0x0000001101307547 */ /* 0x000fea000b800000 */
[----:B------:R-:W1:Y:S01]  /*1390*/  LDCU UR13, c[0x0][0x38c] ;  /* 0x00007180ff0d77ac */ /* 0x000e620008000800 */
[----:B------:R-:W2:Y:S01]  /*13a0*/  LDC R8, c[0x0][0x370] ;  /* 0x0000dc00ff087b82 */ /* 0x000ea20000000800 */
[----:B------:R-:W-:Y:S01]  /*13b0*/  PLOP3.LUT P1, PT, PT, PT, UP2, 0x80, 0x8 ;  /* 0x000000000008781c */ /* 0x000fe20003f2f028 */
[----:B------:R-:W-:Y:S01]  /*13c0*/  IMAD.MOV.U32 R17, RZ, RZ, 0x1 ;  /* 0x00000001ff117424 */ /* 0x000fe200078e00ff */
[----:B------:R-:W-:Y:S01]  /*13d0*/  ISETP.EQ.OR P4, PT, R2, RZ, P5 ;  /* 0x000000ff0200720c */ /* 0x000fe20002f82670 */
[----:B------:R-:W-:Y:S01]  /*13e0*/  IMAD.MOV.U32 R16, RZ, RZ, RZ ;  /* 0x000000ffff107224 */ /* 0x000fe200078e00ff */
[----:B------:R-:W-:Y:S02]  /*13f0*/  PLOP3.LUT P1, PT, P1, PT, PT, 0x8, 0x80 ;  /* 0x000000000080781c */ /* 0x000fe40000f2e170 */
[----:B------:R-:W-:Y:S01]  /*1400*/  CS2R R12, SRZ ;  /* 0x00000000000c7805 */ /* 0x000fe2000001ff00 */
[----:B------:R-:W-:Y:S01]  /*1410*/  IMAD.MOV.U32 R11, RZ, RZ, 0x1 ;  /* 0x00000001ff0b7424 */ /* 0x000fe200078e00ff */
[----:B------:R-:W4:Y:S01]  /*1420*/  LDC R0, c[0x0][0x374] ;  /* 0x0000dd00ff007b82 */ /* 0x000f220000000800 */
[----:B------:R-:W2:Y:S01]  /*1430*/  LDCU.64 UR22, c[0x0][0x348] ;  /* 0x00006900ff1677ac */ /* 0x000ea20008000a00 */
[----:B------:R-:W-:Y:S01]  /*1440*/  UMOV UR6, URZ ;  /* 0x000000ff00067c82 */ /* 0x000fe20008000000 */
[----:B-1----:R-:W-:-:S04]  /*1450*/  UIADD3 UR5, UPT, UPT, UR13, 0x1f, URZ ;  /* 0x0000001f0d057890 */ /* 0x002fc8000fffe0ff */
[----:B------:R-:W-:-:S04]  /*1460*/  USHF.R.S32.HI UR4, URZ, 0x1f, UR5 ;  /* 0x0000001fff047899 */ /* 0x000fc80008011405 */
[----:B------:R-:W-:-:S04]  /*1470*/  ULEA.HI UR4, UR4, UR5, URZ, 0x5 ;  /* 0x0000000504047291 */ /* 0x000fc8000f8f28ff */
[----:B------:R-:W-:Y:S02]  /*1480*/  USHF.R.S32.HI UR15, URZ, 0x5, UR4 ;  /* 0x00000005ff0f7899 */ /* 0x000fe40008011404 */
[----:B------:R-:W-:Y:S02]  /*1490*/  UIADD3 UR4, UPT, UPT, UR13, -0x1, URZ ;  /* 0xffffffff0d047890 */ /* 0x000fe4000fffe0ff */
[----:B------:R-:W-:Y:S02]  /*14a0*/  UISETP.LT.U32.AND UP0, UPT, UR15, 0x3, UPT ;  /* 0x000000030f00788c */ /* 0x000fe4000bf01070 */
[----:B------:R-:W-:Y:S02]  /*14b0*/  UISETP.GE.U32.AND UP1, UPT, UR4, -0x3f, UPT ;  /* 0xffffffc10400788c */ /* 0x000fe4000bf26070 */
[----:B------:R-:W-:Y:S02]  /*14c0*/  USEL UR14, UR15, 0x3, UP0 ;  /* 0x000000030f0e7887 */ /* 0x000fe40008000000 */
[----:B------:R-:W-:-:S02]  /*14d0*/  UIADD3 UR13, UPT, UPT, UR13, 0x3e, URZ ;  /* 0x0000003e0d0d7890 */ /* 0x000fc4000fffe0ff */
[----:B------:R-:W-:Y:S02]  /*14e0*/  UIADD3 UR5, UPT, UPT, UR14, -0x1, URZ ;  /* 0xffffffff0e057890 */ /* 0x000fe4000fffe0ff */
[----:B------:R-:W-:-:S03]  /*14f0*/  UIADD3 UR7, UPT, UPT, UR15, -UR14, URZ ;  /* 0x8000000e0f077290 */ /* 0x000fc6000fffe0ff */
[----:B------:R-:W-:-:S04]  /*1500*/  @UP1 UIADD3 UR5, UPT, UPT, UR14, URZ, URZ ;  /* 0x000000ff0e051290 */ /* 0x000fc8000fffe0ff */
[----:B--2---:R-:W-:-:S12]  /*1510*/  UIADD3 UR5, UPT, UPT, UR5, 0x1, URZ ;  /* 0x0000000105057890 */ /* 0x004fd8000fffe0ff */
.L_x_35:
[----:B------:R-:W-:Y:S01]  /*1520*/  UISETP.NE.AND UP0, UPT, UR37, URZ, UPT ;  /* 0x000000ff2500728c */ /* 0x000fe2000bf05270 */
[----:B------:R-:W1:Y:S08]  /*1530*/  S2UR UR37, SR_CgaCtaId ;  /* 0x00000000002579c3 */ /* 0x000e700000008800 */
[----:B------:R-:W-:Y:S05]  /*1540*/  BRA.U UP0, `(.L_x_18) ;  /* 0x0000000100347547 */ /* 0x000fea000b800000 */
[----:B------:R-:W2:Y:S01]  /*1550*/  S2R R2, SR_CgaCtaId ;  /* 0x0000000000027919 */ /* 0x000ea20000008800 */
[----:B------:R-:W-:-:S04]  /*1560*/  MOV R3, 0x400 ;  /* 0x0000040000037802 */ /* 0x000fc80000000f00 */
[----:B--2---:R-:W-:Y:S02]  /*1570*/  LEA R2, R2, R3, 0x18 ;  /* 0x0000000302027211 */ /* 0x004fe400078ec0ff */
[----:B------:R-:W-:-:S03]  /*1580*/  SHF.L.U32 R3, R11, 0x1f, RZ ;  /* 0x0000001f0b037819 */ /* 0x000fc600000006ff */
[----:B------:R-:W-:-:S04]  /*1590*/  IMAD R2, R12, 0x8, R2 ;  /* 0x000000080c027824 */ /* 0x000fc800078e0202 */
[----:B------:R-:W2:Y:S02]  /*15a0*/  SYNCS.PHASECHK.TRANS64.TRYWAIT P0, [R2+URZ+0xf0], R3 ;  /* 0x0000f003020075a7 */ /* 0x000ea400080011ff */
[----:B--2---:R-:W-:Y:S05]  /*15b0*/  @!P0 BRA `(.L_x_19) ;  /* 0x0000007400508947 */ /* 0x004fea0003800000 */
.L_x_130:
[----:B------:R-:W-:Y:S01]  /*15c0*/  VIADD R12, R12, 0x1 ;  /* 0x000000010c0c7836 */ /* 0x000fe20000000000 */
[----:B------:R2:W-:Y:S04]  /*15d0*/  SYNCS.ARRIVE.TRANS64.A1T0 RZ, [R2+URZ+0xe0], RZ ;  /* 0x0000e0ff02ff79a7 */ /* 0x0005e800081000ff */
[----:B------:R-:W-:-:S04]  /*15e0*/  ISETP.NE.AND P0, PT, R12, 0x2, PT ;  /* 0x000000020c00780c */ /* 0x000fc80003f05270 */
[----:B------:R-:W-:Y:S02]  /*15f0*/  SEL R12, R12, RZ, P0 ;  /* 0x000000ff0c0c7207 */ /* 0x000fe40000000000 */
[----:B--2---:R-:W-:-:S04]  /*1600*/  SEL R2, RZ, 0x1, P0 ;  /* 0x00000001ff027807 */ /* 0x004fc80000000000 */
[----:B------:R-:W-:-:S07]  /*1610*/  LOP3.LUT R11, R11, R2, RZ, 0x3c, !PT ;  /* 0x000000020b0b7212 */ /* 0x000fce00078e3cff */
.L_x_18:
[----:B------:R-:W-:Y:S01]  /*1620*/  UMOV UR4, 0x400 ;  /* 0x0000040000047882 */ /* 0x000fe20000000000 */
[----:B------:R-:W-:Y:S01]  /*1630*/  SHF.L.U32 R2, R17, 0x1f, RZ ;  /* 0x0000001f11027819 */ /* 0x000fe200000006ff */
[----:B-1----:R-:W-:Y:S01]  /*1640*/  ULEA UR4, UR37, UR4, 0x18 ;  /* 0x0000000425047291 */ /* 0x002fe2000f8ec0ff */
[----:B------:R-:W-:Y:S01]  /*1650*/  R2UR UR35, R15 ;  /* 0x000000000f2372ca */ /* 0x000fe200000e0000 */
[----:B------:R-:W-:Y:S01]  /*1660*/  UISETP.GE.U32.AND UP0, UPT, UR13, 0x3f, UPT ;  /* 0x0000003f0d00788c */ /* 0x000fe2000bf06070 */
[----:B------:R-:W-:Y:S01]  /*1670*/  R2UR UR11, R14 ;  /* 0x000000000e0b72ca */ /* 0x000fe200000e0000 */
[----:B------:R-:W-:Y:S01]  /*1680*/  ULEA UR8, UR6, UR4, 0x3 ;  /* 0x0000000406087291 */ /* 0x000fe2000f8e18ff */
[----:B------:R-:W-:-:S08]  /*1690*/  UMOV UR24, URZ ;  /* 0x000000ff00187c82 */ /* 0x000fd00008000000 */
[----:B------:R1:W2:Y:S01]  /*16a0*/  SYNCS.PHASECHK.TRANS64.TRYWAIT P0, [UR8+0x18], R2 ;  /* 0x00001802ff0075a7 */ /* 0x0002a20008001108 */
[----:B------:R-:W-:Y:S02]  /*16b0*/  USHF.L.U32 UR35, UR35, 0x7, URZ ;  /* 0x0000000723237899 */ /* 0x000fe400080006ff */
[----:B------:R-:W-:Y:S01]  /*16c0*/  USHF.L.U32 UR11, UR11, 0x7, URZ ;  /* 0x000000070b0b7899 */ /* 0x000fe200080006ff */
[----:B------:R-:W-:Y:S11]  /*16d0*/  BRA.U !UP0, `(.L_x_20) ;  /* 0x0000000108a47547 */ /* 0x000ff6000b800000 */
[----:B------:R-:W-:Y:S01]  /*16e0*/  UMOV UR16, URZ ;  /* 0x000000ff00107c82 */ /* 0x000fe20008000000 */
[----:B------:R-:W-:-:S05]  /*16f0*/  UMOV UR17, UR6 ;  /* 0x0000000600117c82 */ /* 0x000fca0008000000 */
.L_x_25:
[----:B-1----:R-:W-:Y:S01]  /*1700*/  ULEA UR33, UR17, UR4, 0x3 ;  /* 0x0000000411217291 */ /* 0x002fe2000f8e18ff */
[----:B--2---:R-:W-:Y:S01]  /*1710*/  @!P5 MOV R3, 0x4000 ;  /* 0x000040000003d802 */ /* 0x004fe20000000f00 */
[----:B--2---:R-:W-:Y:S10]  /*1720*/  @P0 BRA `(.L_x_21) ;  /* 0x00000000000c0947 */ /* 0x004ff40003800000 */
[----:B------:R-:W-:-:S04]  /*1730*/  SHF.L.U32 R4, R17, 0x1f, RZ ;  /* 0x0000001f11047819 */ /* 0x000fc800000006ff */
[----:B------:R-:W2:Y:S02]  /*1740*/  SYNCS.PHASECHK.TRANS64.TRYWAIT P0, [UR33+0x18], R4 ;  /* 0x00001804ff0075a7 */ /* 0x000ea40008001121 */
[----:B--2---:R-:W-:Y:S05]  /*1750*/  @!P0 BRA `(.L_x_22) ;  /* 0x0000007000fc8947 */ /* 0x004fea0003800000 */
.L_x_21:
[----:B------:R2:W-:Y:S01]  /*1760*/  @!P5 SYNCS.ARRIVE.TRANS64 RZ, [UR33], R3 ;  /* 0x00000003ffffd9a7 */ /* 0x0005e20008000021 */
[----:B------:R-:W-:Y:S04]  /*1770*/  BSSY.RECONVERGENT B0, `(.L_x_23) ;  /* 0x0000003000007945 */ /* 0x000fe80003800200 */
[----:B------:R-:W-:Y:S05]  /*1780*/  @P4 BRA `(.L_x_24) ;  /* 0x0000000000044947 */ /* 0x000fea0003800000 */
[----:B------:R-:W-:Y:S05]  /*1790*/  BPT.TRAP 0x1 ;  /* 0x000000040000795c */ /* 0x000fea0000300000 */
.L_x_24:
[----:B------:R-:W-:Y:S05]  /*17a0*/  BSYNC.RECONVERGENT B0 ;  /* 0x0000000000007941 */ /* 0x000fea0003800200 */
.L_x_23:
[----:B------:R-:W-:Y:S02]  /*17b0*/  UIADD3 UR6, UPT, UPT, UR17, 0x1, URZ ;  /* 0x0000000111067890 */ /* 0x000fe4000fffe0ff */
[----:B------:R-:W-:Y:S02]  /*17c0*/  UIADD3 UR26, UP1, UPT, UR22, 0x80, URZ ;  /* 0x00000080161a7890 */ /* 0x000fe4000ff3e0ff */
[----:B------:R-:W-:Y:S02]  /*17d0*/  UISETP.NE.AND UP0, UPT, UR6, 0x3, UPT ;  /* 0x000000030600788c */ /* 0x000fe4000bf05270 */
[----:B------:R-:W-:Y:S02]  /*17e0*/  USHF.L.U32 UR34, UR16, 0x5, URZ ;  /* 0x0000000510227899 */ /* 0x000fe400080006ff */
[----:B------:R-:W-:Y:S02]  /*17f0*/  USEL UR9, URZ, 0x1, UP0 ;  /* 0x00000001ff097887 */ /* 0x000fe40008000000 */
[----:B------:R-:W-:-:S02]  /*1800*/  USEL UR6, UR6, URZ, UP0 ;  /* 0x000000ff06067287 */ /* 0x000fc40008000000 */
[----:B------:R-:W-:Y:S02]  /*1810*/  UIADD3 UR20, UP0, UPT, UR22, 0x180, URZ ;  /* 0x0000018016147890 */ /* 0x000fe4000ff1e0ff */
[----:B------:R-:W-:Y:S01]  /*1820*/  ULEA UR8, UR6, UR4, 0x3 ;  /* 0x0000000406087291 */ /* 0x000fe2000f8e18ff */
[----:B------:R-:W-:Y:S01]  /*1830*/  LOP3.LUT R17, R17, UR9, RZ, 0x3c, !PT ;  /* 0x0000000911117c12 */ /* 0x000fe2000f8e3cff */
[----:B------:R-:W-:Y:S02]  /*1840*/  UIADD3.X UR27, UPT, UPT, URZ, UR23, URZ, UP1, !UPT ;  /* 0x00000017ff1b7290 */ /* 0x000fe40008ffe4ff */
[----:B------:R-:W-:Y:S01]  /*1850*/  UIADD3.X UR21, UPT, UPT, URZ, UR23, URZ, UP0, !UPT ;  /* 0x00000017ff157290 */ /* 0x000fe200087fe4ff */
[----:B-1----:R-:W-:Y:S01]  /*1860*/  SHF.L.U32 R2, R17, 0x1f, RZ ;  /* 0x0000001f11027819 */ /* 0x002fe200000006ff */
[----:B------:R-:W-:Y:S01]  /*1870*/  UMOV UR18, 0x0 ;  /* 0x0000000000127882 */ /* 0x000fe20000000000 */
[----:B------:R-:W-:Y:S01]  /*1880*/  UMOV UR19, 0x10000000 ;  /* 0x1000000000137882 */ /* 0x000fe20000000000 */
[----:B------:R-:W-:Y:S01]  /*1890*/  UMOV UR12, UR36 ;  /* 0x00000024000c7c82 */ /* 0x000fe20008000000 */
[----:B------:R1:W1:Y:S01]  /*18a0*/  SYNCS.PHASECHK.TRANS64.TRYWAIT P0, [UR8+0x18], R2 ;  /* 0x00001802ff0075a7 */ /* 0x0002620008001108 */
[----:B------:R-:W-:Y:S01]  /*18b0*/  ULEA UR8, UR17, UR4, 0xd ;  /* 0x0000000411087291 */ /* 0x000fe2000f8e68ff */
[----:B------:R-:W-:Y:S01]  /*18c0*/  UMOV UR9, UR33 ;  /* 0x0000002100097c82 */ /* 0x000fe20008000000 */
[----:B------:R-:W-:-:S02]  /*18d0*/  UMOV UR10, UR34 ;  /* 0x00000022000a7c82 */ /* 0x000fc40008000000 */
[----:B------:R-:W-:Y:S02]  /*18e0*/  UIADD3 UR32, UPT, UPT, UR8, 0x8400, URZ ;  /* 0x0000840008207890 */ /* 0x000fe4000fffe0ff */
[----:B------:R-:W-:Y:S02]  /*18f0*/  UIADD3 UR8, UPT, UPT, UR8, 0xe400, URZ ;  /* 0x0000e40008087890 */ /* 0x000fe4000fffe0ff */
[----:B------:R-:W-:Y:S01]  /*1900*/  UIADD3 UR16, UPT, UPT, UR16, 0x1, URZ ;  /* 0x0000000110107890 */ /* 0x000fe2000fffe0ff */
[----:B------:R-:W-:Y:S01]  /*1910*/  UMOV UR24, UR5 ;  /* 0x0000000500187c82 */ /* 0x000fe20008000000 */
[----:B------:R-:W-:Y:S02]  /*1920*/  UMOV UR17, UR6 ;  /* 0x0000000600117c82 */ /* 0x000fe40008000000 */
[----:B------:R-:W-:Y:S01]  /*1930*/  UISETP.NE.AND UP0, UPT, UR16, UR5, UPT ;  /* 0x000000051000728c */ /* 0x000fe2000bf05270 */
[----:B------:R1:W-:Y:S02]  /*1940*/  UTMALDG.3D [UR32], [UR26], desc[UR18] ;  /* 0x000012201a0075b4 */ /* 0x0003e40008011000 */
[----:B------:R1:W-:Y:S06]  /*1950*/  UTMALDG.3D [UR8], [UR20], desc[UR18] ;  /* 0x00001208140075b4 */ /* 0x0003ec0008011000 */
[----:B------:R-:W-:Y:S05]  /*1960*/  BRA.U UP0, `(.L_x_25) ;  /* 0xfffffffd00647547 */ /* 0x000fea000b83ffff */
.L_x_20:
[----:B-1----:R-:W-:Y:S01]  /*1970*/  ULEA UR8, UR6, UR4, 0x3 ;  /* 0x0000000406087291 */ /* 0x002fe2000f8e18ff */
[----:B------:R-:W-:Y:S01]  /*1980*/  SHF.L.U32 R2, R17, 0x1f, RZ ;  /* 0x0000001f11027819 */ /* 0x000fe200000006ff */
[----:B------:R-:W-:Y:S01]  /*1990*/  @!P1 SYNCS.ARRIVE.TRANS64.A1T0 RZ, [UR4+0x78], RZ ;  /* 0x000078ffffff99a7 */ /* 0x000fe20008100004 */
[----:B------:R-:W-:-:S06]  /*19a0*/  UISETP.GT.AND UP0, UPT, UR15, UR14, UPT ;  /* 0x0000000e0f00728c */ /* 0x000fcc000bf04270 */
[----:B--2---:R1:W2:Y:S03]  /*19b0*/  SYNCS.PHASECHK.TRANS64.TRYWAIT P0, [UR8+0x18], R2 ;  /* 0x00001802ff0075a7 */ /* 0x0042a60008001108 */
[----:B------:R-:W-:Y:S05]  /*19c0*/  BRA.U !UP0, `(.L_x_26) ;  /* 0x0000000108a87547 */ /* 0x000fea000b800000 */
[----:B------:R-:W-:Y:S01]  /*19d0*/  UIADD3 UR21, UPT, UPT, UR7, UR24, URZ ;  /* 0x0000001807157290 */ /* 0x000fe2000fffe0ff */
[----:B------:R-:W-:-:S11]  /*19e0*/  UMOV UR25, UR6 ;  /* 0x0000000600197c82 */ /* 0x000fd60008000000 */
.L_x_31:
[----:B-1----:R-:W-:Y:S01]  /*19f0*/  ULEA UR17, UR25, UR4, 0x3 ;  /* 0x0000000419117291 */ /* 0x002fe2000f8e18ff */
[----:B--2---:R-:W-:Y:S01]  /*1a00*/  @!P5 MOV R3, 0x4000 ;  /* 0x000040000003d802 */ /* 0x004fe20000000f00 */
[----:B--2---:R-:W-:Y:S10]  /*1a10*/  @P0 BRA `(.L_x_27) ;  /* 0x00000000000c0947 */ /* 0x004ff40003800000 */
[----:B------:R-:W-:-:S04]  /*1a20*/  SHF.L.U32 R4, R17, 0x1f, RZ ;  /* 0x0000001f11047819 */ /* 0x000fc800000006ff */
[----:B------:R-:W2:Y:S02]  /*1a30*/  SYNCS.PHASECHK.TRANS64.TRYWAIT P0, [UR17+0x18], R4 ;  /* 0x00001804ff0075a7 */ /* 0x000ea40008001111 */
[----:B--2---:R-:W-:Y:S05]  /*1a40*/  @!P0 BRA `(.L_x_28) ;  /* 0x0000007000588947 */ /* 0x004fea0003800000 */
.L_x_27:
[----:B------:R2:W-:Y:S01]  /*1a50*/  @!P5 SYNCS.ARRIVE.TRANS64 RZ, [UR17], R3 ;  /* 0x00000003ffffd9a7 */ /* 0x0005e20008000011 */
[----:B------:R-:W-:Y:S04]  /*1a60*/  BSSY.RECONVERGENT B0, `(.L_x_29) ;  /* 0x0000003000007945 */ /* 0x000fe80003800200 */
[----:B------:R-:W-:Y:S05]  /*1a70*/  @P4 BRA `(.L_x_30) ;  /* 0x0000000000044947 */ /* 0x000fea0003800000 */
[----:B------:R-:W-:Y:S05]  /*1a80*/  BPT.TRAP 0x1 ;  /* 0x000000040000795c */ /* 0x000fea0000300000 */
.L_x_30:
[----:B------:R-:W-:Y:S05]  /*1a90*/  BSYNC.RECONVERGENT B0 ;  /* 0x0000000000007941 */ /* 0x000fea0003800200 */
.L_x_29:
        /* <DEDUP_REMOVED lines=20> */
[----:B------:R-:W-:Y:S01]  /*1be0*/  UIADD3 UR8, UPT, UPT, UR8, 0xe400, URZ ;  /* 0x0000e40008087890 */ /* 0x000fe2000fffe0ff */
[----:B------:R-:W-:Y:S01]  /*1bf0*/  UMOV UR9, UR17 ;  /* 0x0000001100097c82 */ /* 0x000fe20008000000 */
[----:B------:R-:W-:Y:S01]  /*1c00*/  UMOV UR10, UR18 ;  /* 0x00000012000a7c82 */ /* 0x000fe20008000000 */
[----:B------:R-:W-:Y:S01]  /*1c10*/  UIADD3 UR24, UPT, UPT, UR24, 0x1, URZ ;  /* 0x0000000118187890 */ /* 0x000fe2000fffe0ff */
[----:B------:R-:W-:-:S03]  /*1c20*/  UMOV UR25, UR6 ;  /* 0x0000000600197c82 */ /* 0x000fc60008000000 */
[----:B------:R1:W-:Y:S01]  /*1c30*/  UTMALDG.3D [UR16], [UR30], desc[UR26] ;  /* 0x00001a101e0075b4 */ /* 0x0003e20008011000 */
[----:B------:R-:W-:Y:S01]  /*1c40*/  UISETP.NE.AND UP0, UPT, UR24, UR21, UPT ;  /* 0x000000151800728c */ /* 0x000fe2000bf05270 */
[----:B------:R1:W-:Y:S08]  /*1c50*/  UTMALDG.3D [UR8], [UR28], desc[UR26] ;  /* 0x00001a081c0075b4 */ /* 0x0003f00008011000 */
[----:B------:R-:W-:Y:S05]  /*1c60*/  BRA.U UP0, `(.L_x_31) ;  /* 0xfffffffd00607547 */ /* 0x000fea000b83ffff */
.L_x_26:
[C---:B-1----:R-:W-:Y:S01]  /*1c70*/  LEA R2, R16.reuse, UR4, 0x3 ;  /* 0x0000000410027c11 */ /* 0x042fe2000f8e18ff */
[----:B------:R-:W-:Y:S01]  /*1c80*/  NOP ;  /* 0x0000000000007918 */ /* 0x000fe20000000000 */
[----:B--2---:R-:W-:Y:S02]  /*1c90*/  SHF.L.U32 R3, R13, 0x1f, RZ ;  /* 0x0000001f0d037819 */ /* 0x004fe400000006ff */
[----:B------:R-:W-:Y:S02]  /*1ca0*/  LEA R4, R16, UR4, 0x4 ;  /* 0x0000000410047c11 */ /* 0x000fe4000f8e20ff */
[----:B------:R-:W1:Y:S02]  /*1cb0*/  SYNCS.PHASECHK.TRANS64.TRYWAIT P0, [R2+URZ+0x80], R3 ;  /* 0x00008003020075a7 */ /* 0x000e6400080011ff */
[----:B-1----:R-:W-:Y:S05]  /*1cc0*/  @!P0 BRA `(.L_x_32) ;  /* 0x0000006c00d08947 */ /* 0x002fea0003800000 */
.L_x_133:
[----:B------:R-:W2:Y:S01]  /*1cd0*/  LDS.128 R4, [R4+0x110] ;  /* 0x0001100004047984 */ /* 0x000ea20000000c00 */
[----:B---3--:R-:W-:Y:S01]  /*1ce0*/  ISETP.GE.AND P0, PT, R40, 0x1, PT ;  /* 0x000000012800780c */ /* 0x008fe20003f06270 */
[----:B-1----:R-:W-:Y:S01]  /*1cf0*/  VIADD R2, R2, 0x90 ;  /* 0x0000009002027836 */ /* 0x002fe20000000000 */
[----:B------:R-:W-:Y:S01]  /*1d00*/  @!PT LDS RZ, [RZ] ;  /* 0x00000000fffff984 */ /* 0x000fe20000000800 */
[----:B------:R-:W-:Y:S01]  /*1d10*/  @!PT LDS RZ, [RZ] ;  /* 0x00000000fffff984 */ /* 0x000fe20000000800 */
[----:B------:R-:W-:Y:S01]  /*1d20*/  @!PT LDS RZ, [RZ] ;  /* 0x00000000fffff984 */ /* 0x000fe20000000800 */
[----:B------:R-:W-:Y:S01]  /*1d30*/  @!PT LDS RZ, [RZ] ;  /* 0x00000000fffff984 */ /* 0x000fe20000000800 */
[----:B------:R1:W-:Y:S06]  /*1d40*/  MEMBAR.ALL.CTA ;  /* 0x0000000000007992 */ /* 0x0003ec0000008000 */
[----:B-1----:R-:W1:Y:S01]  /*1d50*/  FENCE.VIEW.ASYNC.S ;  /* 0x00000000000073c6 */ /* 0x002e620000000000 */
[----:B------:R-:W-:-:S04]  /*1d60*/  PRMT R2, RZ, 0x654, R2 ;  /* 0x00000654ff027816 */ /* 0x000fc80000000002 */
[----:B-1----:R1:W-:Y:S01]  /*1d70*/  SYNCS.ARRIVE.TRANS64.RED.A1T0 RZ, [R2+URZ], RZ ;  /* 0x000000ff02ff79a7 */ /* 0x0023e200081004ff */
[----:B--2---:R-:W-:-:S13]  /*1d80*/  LOP3.LUT P2, RZ, R6, 0x1, RZ, 0xc0, !PT ;  /* 0x0000000106ff7812 */ /* 0x004fda000784c0ff */
[----:B------:R-:W-:Y:S01]  /*1d90*/  @P2 SHF.R.U32.HI R3, RZ, 0x10, R5 ;  /* 0x00000010ff032819 */ /* 0x000fe20000011605 */
[----:B------:R-:W-:Y:S01]  /*1da0*/  VOTEU.ANY UP0, P2 ;  /* 0x0000000000ff7886 */ /* 0x000fe20001000100 */
[----:B------:R-:W-:Y:S02]  /*1db0*/  @P2 MOV R10, R4 ;  /* 0x00000004000a2202 */ /* 0x000fe40000000f00 */
[----:B------:R-:W-:Y:S02]  /*1dc0*/  @P2 R2UR.BROADCAST UR8, R3 ;  /* 0x00000000030822ca */ /* 0x000fe400008e0000 */
[----:B------:R-:W-:-:S11]  /*1dd0*/  @P2 LOP3.LUT R9, R5, 0xffff, RZ, 0xc0, !PT ;  /* 0x0000ffff05092812 */ /* 0x000fd600078ec0ff */
[----:B------:R-:W-:Y:S01]  /*1de0*/  @UP0 UMOV UR36, UR8 ;  /* 0x0000000800240c82 */ /* 0x000fe20008000000 */
[----:B-1----:R-:W-:Y:S05]  /*1df0*/  @!P0 BRA `(.L_x_33) ;  /* 0x0000000000b88947 */ /* 0x002fea0003800000 */
[----:B------:R-:W4:Y:S01]  /*1e00*/  LDC.64 R4, c[0x0][0xb18] ;  /* 0x0002c600ff047b82 */ /* 0x000f220000000a00 */
[----:B------:R-:W-:-:S07]  /*1e10*/  ISETP.NE.AND P3, PT, R40, 0x1, PT ;  /* 0x000000012800780c */ /* 0x000fce0003f65270 */
[----:B------:R-:W1:Y:S08]  /*1e20*/  LDC.64 R6, c[0x0][0xb10] ;  /* 0x0002c400ff067b82 */ /* 0x000e700000000a00 */
[----:B------:R-:W2:Y:S08]  /*1e30*/  LDC R14, c[0x0][0xb20] ;  /* 0x0002c800ff0e7b82 */ /* 0x000eb00000000800 */
[----:B------:R-:W3:Y:S01]  /*1e40*/  LDC R15, c[0x0][0xb0c] ;  /* 0x0002c300ff0f7b82 */ /* 0x000ee20000000800 */
[----:B----4-:R-:W-:Y:S01]  /*1e50*/  IMAD.HI.U32 R19, R0, R5, RZ ;  /* 0x0000000500137227 */ /* 0x010fe200078e00ff */
[----:B------:R-:W-:-:S03]  /*1e60*/  ISETP.NE.AND P0, PT, R4, 0x1, PT ;  /* 0x000000010400780c */ /* 0x000fc60003f05270 */
[----:B------:R-:W-:-:S03]  /*1e70*/  IMAD.HI.U32 R5, R9, R5, RZ ;  /* 0x0000000509057227 */ /* 0x000fc600078e00ff */
[----:B------:R-:W4:Y:S01]  /*1e80*/  LDC.64 R2, c[0x0][0xb28] ;  /* 0x0002ca00ff027b82 */ /* 0x000f220000000a00 */
[----:B-1----:R-:W-:-:S04]  /*1e90*/  IMAD.HI.U32 R20, R8, R6, RZ ;  /* 0x0000000608147227 */ /* 0x002fc800078e00ff */
[----:B------:R-:W-:Y:S01]  /*1ea0*/  IMAD.HI.U32 R21, R10, R6, RZ ;  /* 0x000000060a157227 */ /* 0x000fe200078e00ff */
[----:B------:R-:W-:Y:S02]  /*1eb0*/  SHF.R.U32.HI R20, RZ, R7, R20 ;  /* 0x00000007ff147219 */ /* 0x000fe40000011614 */
[-C--:B--2---:R-:W-:Y:S02]  /*1ec0*/  SHF.R.U32.HI R19, RZ, R14.reuse, R19 ;  /* 0x0000000eff137219 */ /* 0x084fe40000011613 */
[----:B------:R-:W-:Y:S02]  /*1ed0*/  SHF.R.U32.HI R5, RZ, R14, R5 ;  /* 0x0000000eff057219 */ /* 0x000fe40000011605 */
[----:B------:R-:W-:Y:S02]  /*1ee0*/  SEL R19, R0, R19, !P0 ;  /* 0x0000001300137207 */ /* 0x000fe40004000000 */
[----:B------:R-:W-:Y:S02]  /*1ef0*/  SHF.R.U32.HI R21, RZ, R7, R21 ;  /* 0x00000007ff157219 */ /* 0x000fe40000011615 */
[----:B---3--:R-:W-:-:S02]  /*1f00*/  ISETP.NE.AND P1, PT, R15, 0x1, PT ;  /* 0x000000010f00780c */ /* 0x008fc40003f25270 */
[----:B------:R-:W-:Y:S02]  /*1f10*/  SEL R5, R9, R5, !P0 ;  /* 0x0000000509057207 */ /* 0x000fe40004000000 */
[----:B------:R-:W-:Y:S02]  /*1f20*/  SEL R20, R8, R20, !P1 ;  /* 0x0000001408147207 */ /* 0x000fe40004800000 */
[----:B------:R-:W-:Y:S01]  /*1f30*/  SEL R21, R10, R21, !P1 ;  /* 0x000000150a157207 */ /* 0x000fe20004800000 */
[----:B----4-:R-:W-:-:S04]  /*1f40*/  IMAD.HI.U32 R18, R19, R2, RZ ;  /* 0x0000000213127227 */ /* 0x010fc800078e00ff */
        /* <DEDUP_REMOVED lines=10> */
[----:B------:R-:W-:-:S04]  /*1ff0*/  @!P0 IMAD.HI.U32 R7, R21, R2, RZ ;  /* 0x0000000215078227 */ /* 0x000fc800078e00ff */
[----:B------:R-:W-:Y:S01]  /*2000*/  IMAD.MOV R2, RZ, RZ, -R6 ;  /* 0x000000ffff027224 */ /* 0x000fe200078e0a06 */
[----:B------:R-:W-:Y:S02]  /*2010*/  @!P0 SHF.R.U32.HI R3, RZ, R3, R7 ;  /* 0x00000003ff038219 */ /* 0x000fe40000011607 */
[----:B------:R-:W-:Y:S01]  /*2020*/  IADD3 R7, PT, PT, -R5, RZ, RZ ;  /* 0x000000ff05077210 */ /* 0x000fe20007ffe1ff */
[----:B------:R-:W-:Y:S01]  /*2030*/  IMAD R2, R40, R2, R5 ;  /* 0x0000000228027224 */ /* 0x000fe200078e0205 */
        /* <DEDUP_REMOVED lines=10> */
.L_x_33:
[----:B------:R-:W1:Y:S02]  /*20e0*/  LDCU UR8, c[0x0][0xb30] ;  /* 0x00016600ff0877ac */ /* 0x000e640008000800 */
[----:B-1----:R-:W-:-:S09]  /*20f0*/  UISETP.NE.AND UP0, UPT, UR8, 0x1, UPT ;  /* 0x000000010800788c */ /* 0x002fd2000bf05270 */
[----:B------:R-:W-:Y:S05]  /*2100*/  BRA.U UP0, `(.L_x_34) ;  /* 0x0000000100407547 */ /* 0x000fea000b800000 */
[----:B------:R-:W1:Y:S08]  /*2110*/  LDC.64 R4, c[0x0][0xb10] ;  /* 0x0002c400ff047b82 */ /* 0x000e700000000a00 */
[----:B------:R-:W2:Y:S08]  /*2120*/  LDC.64 R2, c[0x0][0xb18] ;  /* 0x0002c600ff027b82 */ /* 0x000eb00000000a00 */
[----:B------:R-:W3:Y:S08]  /*2130*/  LDC R6, c[0x0][0xb20] ;  /* 0x0002c800ff067b82 */ /* 0x000ef00000000800 */
[----:B------:R-:W4:Y:S01]  /*2140*/  LDC R7, c[0x0][0xb0c] ;  /* 0x0002c300ff077b82 */ /* 0x000f220000000800 */
[----:B-1----:R-:W-:-:S05]  /*2150*/  IMAD.HI.U32 R4, R10, R4, RZ ;  /* 0x000000040a047227 */ /* 0x002fca00078e00ff */
[----:B------:R-:W-:Y:S01]  /*2160*/  SHF.R.U32.HI R4, RZ, R5, R4 ;  /* 0x00000005ff047219 */ /* 0x000fe20000011604 */
[----:B--2---:R-:W-:Y:S01]  /*2170*/  IMAD.HI.U32 R3, R9, R3, RZ ;  /* 0x0000000309037227 */ /* 0x004fe200078e00ff */
[----:B------:R-:W-:-:S04]  /*2180*/  ISETP.NE.AND P0, PT, R2, 0x1, PT ;  /* 0x000000010200780c */ /* 0x000fc80003f05270 */
[----:B---3--:R-:W-:-:S04]  /*2190*/  SHF.R.U32.HI R3, RZ, R6, R3 ;  /* 0x00000006ff037219 */ /* 0x008fc80000011603 */
[----:B------:R-:W-:Y:S02]  /*21a0*/  SEL R3, R9, R3, !P0 ;  /* 0x0000000309037207 */ /* 0x000fe40004000000 */
[----:B----4-:R-:W-:-:S04]  /*21b0*/  ISETP.NE.AND P1, PT, R7, 0x1, PT ;  /* 0x000000010700780c */ /* 0x010fc80003f25270 */
[----:B------:R-:W-:-:S05]  /*21c0*/  SEL R4, R10, R4, !P1 ;  /* 0x000000040a047207 */ /* 0x000fca0004800000 */
[----:B------:R-:W-:Y:S02]  /*21d0*/  IMAD.IADD R5, R3, 0x1, -R4 ;  /* 0x0000000103057824 */ /* 0x000fe400078e0a04 */
[----:B------:R-:W-:Y:S02]  /*21e0*/  IMAD.IADD R3, R4, 0x1, -R3 ;  /* 0x0000000104037824 */ /* 0x000fe400078e0a03 */
[----:B------:R-:W-:Y:S02]  /*21f0*/  IMAD R10, R5, R7, R10 ;  /* 0x00000007050a7224 */ /* 0x000fe400078e020a */
[----:B------:R-:W-:-:S07]  /*2200*/  IMAD R9, R3, R2, R9 ;  /* 0x0000000203097224 */ /* 0x000fce00078e0209 */
.L_x_34:
[----:B------:R-:W-:Y:S01]  /*2210*/  VIADD R16, R16, 0x1 ;  /* 0x0000000110107836 */ /* 0x000fe20000000000 */
[----:B------:R-:W-:Y:S01]  /*2220*/  PLOP3.LUT P1, PT, PT, PT, PT, 0x80, 0x8 ;  /* 0x000000000008781c */ /* 0x000fe20003f2f070 */
[----:B------:R-:W-:Y:S02]  /*2230*/  IMAD.IADD R15, R10, 0x1, R87 ;  /* 0x000000010a0f7824 */ /* 0x000fe400078e0257 */
[----:B------:R-:W-:Y:S01]  /*2240*/  IMAD.IADD R14, R9, 0x1, R86 ;  /* 0x00000001090e7824 */ /* 0x000fe200078e0256 */
[----:B------:R-:W-:-:S04]  /*2250*/  ISETP.NE.AND P0, PT, R16, 0x2, PT ;  /* 0x000000021000780c */ /* 0x000fc80003f05270 */
[----:B------:R-:W-:Y:S02]  /*2260*/  SEL R2, RZ, 0x1, P0 ;  /* 0x00000001ff027807 */ /* 0x000fe40000000000 */
[----:B------:R-:W-:Y:S02]  /*2270*/  SEL R16, R16, RZ, P0 ;  /* 0x000000ff10107207 */ /* 0x000fe40000000000 */
[----:B------:R-:W-:Y:S01]  /*2280*/  LOP3.LUT R13, R13, R2, RZ, 0x3c, !PT ;  /* 0x000000020d0d7212 */ /* 0x000fe200078e3cff */
[----:B------:R-:W-:Y:S06]  /*2290*/  @P2 BRA `(.L_x_35) ;  /* 0xfffffff000a02947 */ /* 0x000fec000383ffff */
[----:B------:R-:W-:Y:S01]  /*22a0*/  UIADD3 UR4, UPT, UPT, UR4, 0x18, URZ ;  /* 0x0000001804047890 */ /* 0x000fe2000fffe0ff */
[----:B------:R-:W-:-:S03]  /*22b0*/  SHF.L.U32 R2, R17, 0x1f, RZ ;  /* 0x0000001f11027819 */ /* 0x000fc600000006ff */
[----:B------:R-:W-:-:S09]  /*22c0*/  ULEA UR5, UR6, UR4, 0x3 ;  /* 0x0000000406057291 */ /* 0x000fd2000f8e18ff */
[----:B------:R-:W1:Y:S02]  /*22d0*/  SYNCS.PHASECHK.TRANS64.TRYWAIT P0, [UR5], R2 ;  /* 0x00000002ff0075a7 */ /* 0x000e640008001105 */
[----:B-1----:R-:W-:Y:S05]  /*22e0*/  @!P0 BRA `(.L_x_36) ;  /* 0x00000068005c8947 */ /* 0x002fea0003800000 */
.L_x_135:
[----:B------:R-:W-:-:S04]  /*22f0*/  UIADD3 UR6, UPT, UPT, UR6, 0x1, URZ ;  /* 0x0000000106067890 */ /* 0x000fc8000fffe0ff */
[----:B------:R-:W-:-:S04]  /*2300*/  UISETP.NE.AND UP0, UPT, UR6, 0x3, UPT ;  /* 0x000000030600788c */ /* 0x000fc8000bf05270 */
[----:B------:R-:W-:Y:S02]  /*2310*/  USEL UR7, URZ, 0x1, UP0 ;  /* 0x00000001ff077887 */ /* 0x000fe40008000000 */
[----:B------:R-:W-:-:S04]  /*2320*/  USEL UR6, UR6, URZ, UP0 ;  /* 0x000000ff06067287 */ /* 0x000fc80008000000 */
[----:B------:R-:W-:Y:S01]  /*2330*/  ULEA UR5, UR6, UR4, 0x3 ;  /* 0x0000000406057291 */ /* 0x000fe2000f8e18ff */
[----:B------:R-:W-:-:S04]  /*2340*/  LOP3.LUT R17, R17, UR7, RZ, 0x3c, !PT ;  /* 0x0000000711117c12 */ /* 0x000fc8000f8e3cff */
[----:B-1----:R-:W-:-:S04]  /*2350*/  SHF.L.U32 R2, R17, 0x1f, RZ ;  /* 0x0000001f11027819 */ /* 0x002fc800000006ff */
[----:B------:R-:W1:Y:S02]  /*2360*/  SYNCS.PHASECHK.TRANS64.TRYWAIT P0, [UR5], R2 ;  /* 0x00000002ff0075a7 */ /* 0x000e640008001105 */
[----:B-1----:R-:W-:Y:S05]  /*2370*/  @!P0 BRA `(.L_x_37) ;  /* 0x0000006800508947 */ /* 0x002fea0003800000 */
.L_x_137:
[----:B------:R-:W-:-:S04]  /*2380*/  UIADD3 UR6, UPT, UPT, UR6, 0x1, URZ ;  /* 0x0000000106067890 */ /* 0x000fc8000fffe0ff */
[----:B------:R-:W-:-:S04]  /*2390*/  UISETP.NE.AND UP0, UPT, UR6, 0x3, UPT ;  /* 0x000000030600788c */ /* 0x000fc8000bf05270 */
[----:B------:R-:W-:Y:S02]  /*23a0*/  USEL UR5, URZ, 0x1, UP0 ;  /* 0x00000001ff057887 */ /* 0x000fe40008000000 */
[----:B------:R-:W-:-:S04]  /*23b0*/  USEL UR6, UR6, URZ, UP0 ;  /* 0x000000ff06067287 */ /* 0x000fc80008000000 */
[----:B------:R-:W-:Y:S01]  /*23c0*/  ULEA UR6, UR6, UR4, 0x3 ;  /* 0x0000000406067291 */ /* 0x000fe2000f8e18ff */
[----:B-1----:R-:W-:-:S04]  /*23d0*/  LOP3.LUT R2, R17, UR5, RZ, 0x3c, !PT ;  /* 0x0000000511027c12 */ /* 0x002fc8000f8e3cff */
[----:B------:R-:W-:Y:S01]  /*23e0*/  SHF.L.U32 R2, R2, 0x1f, RZ ;  /* 0x0000001f02027819 */ /* 0x000fe200000006ff */
[----:B----4-:R-:W-:-:S07]  /*23f0*/  IMAD.U32 R0, RZ, RZ, UR6 ;  /* 0x00000006ff007e24 */ /* 0x010fce000f8e00ff */
.L_x_38:
[----:B-1----:R1:W2:Y:S02]  /*2400*/  SYNCS.PHASECHK.TRANS64.TRYWAIT P0, [R0+URZ], R2 ;  /* 0x00000002000075a7 */ /* 0x0022a400080011ff */
[----:B--2---:R-:W-:Y:S05]  /*2410*/  @!P0 NANOSLEEP.SYNCS 0x989680 ;  /* 0x009896800000895d */ /* 0x004fea0003900000 */
[----:B------:R-:W2:Y:S02]  /*2420*/  @!P0 SYNCS.PHASECHK.TRANS64 P0, [R0+URZ], R2 ;  /* 0x00000002000085a7 */ /* 0x000ea400080010ff */
[----:B--2---:R-:W-:Y:S05]  /*2430*/  @P0 EXIT ;  /* 0x000000000000094d */ /* 0x004fea0003800000 */
[----:B------:R-:W-:Y:S05]  /*2440*/  BRA `(.L_x_38) ;  /* 0xfffffffc00ec7947 */ /* 0x000fea000383ffff */
.L_x_17:
[----:B------:R-:W-:-:S04]  /*2450*/  UISETP.NE.AND UP1, UPT, UR37, URZ, UPT ;  /* 0x000000ff2500728c */ /* 0x000fc8000bf25270 */
[----:B------:R-:W-:-:S09]  /*2460*/  UISETP.NE.OR UP1, UPT, UR8, 0x1, UP1 ;  /* 0x000000010800788c */ /* 0x000fd20008f25670 */
[----:B------:R-:W-:Y:S05]  /*2470*/  BRA.U UP1, `(.L_x_39) ;  /* 0x0000000501487547 */ /* 0x000fea000b800000 */
[----:B------:R-:W-:Y:S01]  /*2480*/  ISETP.NE.AND P2, PT, R2, RZ, PT ;  /* 0x000000ff0200720c */ /* 0x000fe20003f45270 */
[----:B------:R-:W-:Y:S01]  /*2490*/  IMAD.MOV.U32 R12, RZ, RZ, 0x1 ;  /* 0x00000001ff0c7424 */ /* 0x000fe200078e00ff */
[----:B------:R-:W-:Y:S02]  /*24a0*/  CS2R R10, SRZ ;  /* 0x00000000000a7805 */ /* 0x000fe4000001ff00 */
[----:B------:R-:W-:Y:S01]  /*24b0*/  CS2R R8, SRZ ;  /* 0x0000000000087805 */ /* 0x000fe2000001ff00 */
[----:B------:R-:W-:Y:S01]  /*24c0*/  UMOV UR4, 0x400 ;  /* 0x0000040000047882 */ /* 0x000fe20000000000 */
[----:B------:R-:W-:Y:S01]  /*24d0*/  UMOV UR6, URZ ;  /* 0x000000ff00067c82 */ /* 0x000fe20008000000 */
[----:B------:R-:W-:-:S12]  /*24e0*/  ULEA UR37, UR37, UR4, 0x18 ;  /* 0x0000000425257291 */ /* 0x000fd8000f8ec0ff */
.L_x_43:
[----:B------:R-:W-:Y:S02]  /*24f0*/  LEA R0, R8, UR37, 0x3 ;  /* 0x0000002508007c11 */ /* 0x000fe4000f8e18ff */
[----:B------:R-:W-:-:S03]  /*2500*/  SHF.L.U32 R4, R9, 0x1f, RZ ;  /* 0x0000001f09047819 */ /* 0x000fc600000006ff */
[----:B------:R-:W-:Y:S01]  /*2510*/  VIADD R5, R0, 0xf0 ;  /* 0x000000f000057836 */ /* 0x000fe20000000000 */
[----:B------:R-:W1:Y:S02]  /*2520*/  SYNCS.PHASECHK.TRANS64.TRYWAIT P0, [R0+URZ+0xe0], R4 ;  /* 0x0000e004000075a7 */ /* 0x000e6400080011ff */
[----:B-1----:R-:W-:Y:S05]  /*2530*/  @!P0 BRA `(.L_x_40) ;  /* 0x0000006400f88947 */ /* 0x002fea0003800000 */
.L_x_138:
[----:B------:R-:W-:Y:S01]  /*2540*/  ULEA UR5, UR6, UR37, 0x3 ;  /* 0x0000002506057291 */ /* 0x000fe2000f8e18ff */
[----:B-1----:R-:W-:Y:S01]  /*2550*/  PRMT R0, RZ, 0x654, R5 ;  /* 0x00000654ff007816 */ /* 0x002fe20000000005 */
[----:B------:R-:W-:Y:S01]  /*2560*/  @!P2 IMAD.MOV.U32 R4, RZ, RZ, 0x10 ;  /* 0x00000010ff04a424 */ /* 0x000fe200078e00ff */
[----:B------:R-:W-:Y:S01]  /*2570*/  SHF.L.U32 R5, R12, 0x1f, RZ ;  /* 0x0000001f0c057819 */ /* 0x000fe200000006ff */
[----:B------:R-:W-:Y:S01]  /*2580*/  UIADD3 UR4, UPT, UPT, UR5, 0x80, URZ ;  /* 0x0000008005047890 */ /* 0x000fe2000fffe0ff */
[----:B------:R1:W-:Y:S05]  /*2590*/  SYNCS.ARRIVE.TRANS64.RED.A1T0 RZ, [R0+URZ], RZ ;  /* 0x000000ff00ff79a7 */ /* 0x0003ea00081004ff */
[----:B------:R-:W-:Y:S01]  /*25a0*/  IMAD.U32 R6, RZ, RZ, UR4 ;  /* 0x00000004ff067e24 */ /* 0x000fe2000f8e00ff */
[----:B------:R-:W2:Y:S04]  /*25b0*/  SYNCS.PHASECHK.TRANS64.TRYWAIT P0, [UR5+0x90], R5 ;  /* 0x00009005ff0075a7 */ /* 0x000ea80008001105 */
[----:B------:R-:W-:Y:S01]  /*25c0*/  PRMT R6, R2, 0x654, R6 ;  /* 0x0000065402067816 */ /* 0x000fe20000000006 */
[----:B-12---:R-:W-:Y:S06]  /*25d0*/  @!P0 BRA `(.L_x_41) ;  /* 0x0000006400e48947 */ /* 0x006fec0003800000 */
.L_x_140:
[----:B------:R-:W-:Y:S01]  /*25e0*/  ULEA UR4, UR6, UR37, 0x4 ;  /* 0x0000002506047291 */ /* 0x000fe2000f8e20ff */
[----:B------:R-:W-:Y:S01]  /*25f0*/  SEL R3, R6, R3, !P2 ;  /* 0x0000000306037207 */ /* 0x000fe20005000000 */
[----:B------:R-:W-:Y:S01]  /*2600*/  UIADD3 UR5, UPT, UPT, UR5, 0x80, URZ ;  /* 0x0000008005057890 */ /* 0x000fe2000fffe0ff */
[----:B-1----:R-:W-:Y:S01]  /*2610*/  LEA R0, R11, UR37, 0x3 ;  /* 0x000000250b007c11 */ /* 0x002fe2000f8e18ff */
[----:B------:R-:W-:Y:S01]  /*2620*/  UIADD3 UR4, UPT, UPT, UR4, 0x110, URZ ;  /* 0x0000011004047890 */ /* 0x000fe2000fffe0ff */
[----:B------:R1:W-:Y:S01]  /*2630*/  @!P2 SYNCS.ARRIVE.TRANS64.RED RZ, [R3+URZ], R4 ;  /* 0x0000000403ffa9a7 */ /* 0x0003e200080004ff */
[----:B------:R-:W-:Y:S01]  /*2640*/  UIADD3 UR6, UPT, UPT, UR6, 0x1, URZ ;  /* 0x0000000106067890 */ /* 0x000fe2000fffe0ff */
[----:B------:R-:W-:-:S03]  /*2650*/  VIADD R8, R8, 0x1 ;  /* 0x0000000108087836 */ /* 0x000fc60000000000 */
[----:B------:R-:W-:Y:S02]  /*2660*/  UISETP.NE.AND UP0, UPT, UR6, 0x2, UPT ;  /* 0x000000020600788c */ /* 0x000fe4000bf05270 */
[----:B------:R-:W-:Y:S01]  /*2670*/  ISETP.NE.AND P0, PT, R8, 0x2, PT ;  /* 0x000000020800780c */ /* 0x000fe20003f05270 */
[----:B------:R-:W-:Y:S06]  /*2680*/  UGETNEXTWORKID.BROADCAST [UR4], [UR5] ;  /* 0x00000000040073ca */ /* 0x000fec0008000100 */
[----:B------:R-:W-:Y:S02]  /*2690*/  USEL UR4, URZ, 0x1, UP0 ;  /* 0x00000001ff047887 */ /* 0x000fe40008000000 */
[----:B------:R-:W-:-:S04]  /*26a0*/  USEL UR6, UR6, URZ, UP0 ;  /* 0x000000ff06067287 */ /* 0x000fc80008000000 */
[----:B------:R-:W-:Y:S02]  /*26b0*/  LOP3.LUT R12, R12, UR4, RZ, 0x3c, !PT ;  /* 0x000000040c0c7c12 */ /* 0x000fe4000f8e3cff */
[----:B-1----:R-:W-:-:S04]  /*26c0*/  SHF.L.U32 R4, R10, 0x1f, RZ ;  /* 0x0000001f0a047819 */ /* 0x002fc800000006ff */
[----:B------:R-:W1:Y:S02]  /*26d0*/  SYNCS.PHASECHK.TRANS64.TRYWAIT P1, [R0+URZ+0x80], R4 ;  /* 0x00008004000075a7 */ /* 0x000e6400080211ff */
[----:B-1----:R-:W-:Y:S05]  /*26e0*/  @!P1 BRA `(.L_x_42) ;  /* 0x0000006400b89947 */ /* 0x002fea0003800000 */
.L_x_141:
[C---:B-1----:R-:W-:Y:S01]  /*26f0*/  LEA R4, R11.reuse, UR37, 0x4 ;  /* 0x000000250b047c11 */ /* 0x042fe2000f8e20ff */
[----:B------:R-:W-:Y:S01]  /*2700*/  VIADD R0, R0, 0x90 ;  /* 0x0000009000007836 */ /* 0x000fe20000000000 */
[----:B------:R-:W-:Y:S01]  /*2710*/  SEL R8, R8, RZ, P0 ;  /* 0x000000ff08087207 */ /* 0x000fe20000000000 */
[----:B------:R-:W-:-:S03]  /*2720*/  VIADD R11, R11, 0x1 ;  /* 0x000000010b0b7836 */ /* 0x000fc60000000000 */
[----:B------:R-:W1:Y:S01]  /*2730*/  LDS.128 R4, [R4+0x110] ;  /* 0x0001100004047984 */ /* 0x000e620000000c00 */
[----:B------:R-:W-:Y:S02]  /*2740*/  PRMT R0, RZ, 0x654, R0 ;  /* 0x00000654ff007816 */ /* 0x000fe40000000000 */
[C---:B------:R-:W-:Y:S01]  /*2750*/  ISETP.NE.AND P1, PT, R11.reuse, 0x2, PT ;  /* 0x000000020b00780c */ /* 0x040fe20003f25270 */
[----:B------:R-:W-:Y:S01]  /*2760*/  @!PT LDS RZ, [RZ] ;  /* 0x00000000fffff984 */ /* 0x000fe20000000800 */
[----:B------:R-:W-:Y:S01]  /*2770*/  @!PT LDS RZ, [RZ] ;  /* 0x00000000fffff984 */ /* 0x000fe20000000800 */
[----:B------:R-:W-:Y:S01]  /*2780*/  @!PT LDS RZ, [RZ] ;  /* 0x00000000fffff984 */ /* 0x000fe20000000800 */
[----:B------:R-:W-:Y:S01]  /*2790*/  @!PT LDS RZ, [RZ] ;  /* 0x00000000fffff984 */ /* 0x000fe20000000800 */
[----:B------:R2:W-:Y:S06]  /*27a0*/  MEMBAR.ALL.CTA ;  /* 0x0000000000007992 */ /* 0x0005ec0000008000 */
[----:B--2---:R-:W2:Y:S01]  /*27b0*/  FENCE.VIEW.ASYNC.S ;  /* 0x00000000000073c6 */ /* 0x004ea20000000000 */
[----:B------:R-:W-:Y:S01]  /*27c0*/  SEL R11, R11, RZ, P1 ;  /* 0x000000ff0b0b7207 */ /* 0x000fe20000800000 */
[----:B--2---:R2:W-:Y:S01]  /*27d0*/  SYNCS.ARRIVE.TRANS64.RED.A1T0 RZ, [R0+URZ], RZ ;  /* 0x000000ff00ff79a7 */ /* 0x0045e200081004ff */
[----:B-1----:R-:W-:-:S02]  /*27e0*/  LOP3.LUT P3, RZ, R6, 0x1, RZ, 0xc0, !PT ;  /* 0x0000000106ff7812 */ /* 0x002fc4000786c0ff */
[----:B------:R-:W-:-:S04]  /*27f0*/  SEL R4, RZ, 0x1, P1 ;  /* 0x00000001ff047807 */ /* 0x000fc80000800000 */
[----:B------:R-:W-:Y:S02]  /*2800*/  LOP3.LUT R10, R10, R4, RZ, 0x3c, !PT ;  /* 0x000000040a0a7212 */ /* 0x000fe400078e3cff */
[----:B--2---:R-:W-:-:S04]  /*2810*/  SEL R0, RZ, 0x1, P0 ;  /* 0x00000001ff007807 */ /* 0x004fc80000000000 */
[----:B------:R-:W-:Y:S01]  /*2820*/  LOP3.LUT R9, R9, R0, RZ, 0x3c, !PT ;  /* 0x0000000009097212 */ /* 0x000fe200078e3cff */
[----:B------:R-:W-:Y:S06]  /*2830*/  @P3 BRA `(.L_x_43) ;  /* 0xfffffffc002c3947 */ /* 0x000fec000383ffff */
[----:B------:R-:W-:Y:S01]  /*2840*/  ULEA UR5, UR6, UR37, 0x3 ;  /* 0x0000002506057291 */ /* 0x000fe2000f8e18ff */
[----:B------:R-:W-:-:S08]  /*2850*/  SHF.L.U32 R2, R12, 0x1f, RZ ;  /* 0x0000001f0c027819 */ /* 0x000fd000000006ff */
[----:B------:R-:W1:Y:S02]  /*2860*/  SYNCS.PHASECHK.TRANS64 P0, [UR5+0x90], R2 ;  /* 0x00009002ff0075a7 */ /* 0x000e640008001005 */
[----:B-1----:R-:W-:Y:S05]  /*2870*/  @P0 BRA `(.L_x_44) ;  /* 0x0000000000080947 */ /* 0x002fea0003800000 */
[----:B------:R-:W1:Y:S02]  /*2880*/  SYNCS.PHASECHK.TRANS64.TRYWAIT P0, [UR5+0x90], R2 ;  /* 0x00009002ff0075a7 */ /* 0x000e640008001105 */
[----:B-1----:R-:W-:Y:S05]  /*2890*/  @!P0 BRA `(.L_x_45) ;  /* 0x0000006400608947 */ /* 0x002fea0003800000 */
.L_x_44:
[----:B------:R-:W-:-:S04]  /*28a0*/  UIADD3 UR4, UPT, UPT, UR6, 0x1, URZ ;  /* 0x0000000106047890 */ /* 0x000fc8000fffe0ff */
[----:B------:R-:W-:-:S04]  /*28b0*/  UISETP.NE.AND UP0, UPT, UR4, 0x2, UPT ;  /* 0x000000020400788c */ /* 0x000fc8000bf05270 */
[----:B------:R-:W-:Y:S02]  /*28c0*/  USEL UR7, URZ, 0x1, UP0 ;  /* 0x00000001ff077887 */ /* 0x000fe40008000000 */
[----:B------:R-:W-:-:S04]  /*28d0*/  USEL UR4, UR4, URZ, UP0 ;  /* 0x000000ff04047287 */ /* 0x000fc80008000000 */
[----:B------:R-:W-:Y:S01]  /*28e0*/  ULEA UR4, UR4, UR37, 0x3 ;  /* 0x0000002504047291 */ /* 0x000fe2000f8e18ff */
[----:B-1----:R-:W-:-:S04]  /*28f0*/  LOP3.LUT R2, R12, UR7, RZ, 0x3c, !PT ;  /* 0x000000070c027c12 */ /* 0x002fc8000f8e3cff */
[----:B------:R-:W-:-:S04]  /*2900*/  SHF.L.U32 R0, R2, 0x1f, RZ ;  /* 0x0000001f02007819 */ /* 0x000fc800000006ff */
[----:B------:R-:W1:Y:S02]  /*2910*/  SYNCS.PHASECHK.TRANS64 P0, [UR4+0x90], R0 ;  /* 0x00009000ff0075a7 */ /* 0x000e640008001004 */
[----:B-1----:R-:W-:Y:S05]  /*2920*/  @P0 EXIT ;  /* 0x000000000000094d */ /* 0x002fea0003800000 */
[----:B------:R-:W-:Y:S02]  /*2930*/  SHF.L.U32 R2, R2, 0x1f, RZ ;  /* 0x0000001f02027819 */ /* 0x000fe400000006ff */
[----:B------:R-:W-:-:S07]  /*2940*/  MOV R0, UR4 ;  /* 0x0000000400007c02 */ /* 0x000fce0008000f00 */
.L_x_46:
[----:B-1----:R1:W2:Y:S02]  /*2950*/  SYNCS.PHASECHK.TRANS64.TRYWAIT P0, [R0+URZ+0x90], R2 ;  /* 0x00009002000075a7 */ /* 0x0022a400080011ff */
[----:B--2---:R-:W-:Y:S05]  /*2960*/  @!P0 NANOSLEEP.SYNCS 0x989680 ;  /* 0x009896800000895d */ /* 0x004fea0003900000 */
[----:B------:R-:W2:Y:S02]  /*2970*/  @!P0 SYNCS.PHASECHK.TRANS64 P0, [R0+URZ+0x90], R2 ;  /* 0x00009002000085a7 */ /* 0x000ea400080010ff */
[----:B--2---:R-:W-:Y:S05]  /*2980*/  @P0 EXIT ;  /* 0x000000000000094d */ /* 0x004fea0003800000 */
[----:B------:R-:W-:Y:S05]  /*2990*/  BRA `(.L_x_46) ;  /* 0xfffffffc00ec7947 */ /* 0x000fea000383ffff */
.L_x_39:
[----:B------:R-:W-:-:S09]  /*29a0*/  UISETP.NE.AND UP1, UPT, UR8, URZ, UPT ;  /* 0x000000ff0800728c */ /* 0x000fd2000bf25270 */
[----:B------:R-:W-:Y:S05]  /*29b0*/  BRA.U UP1, `(.L_x_47) ;  /* 0x0000000d017c7547 */ /* 0x000fea000b800000 */
[----:B------:R-:W-:Y:S01]  /*29c0*/  UMOV UR4, 0x40 ;  /* 0x0000004000047882 */ /* 0x000fe20000000000 */
[----:B------:R-:W-:Y:S01]  /*29d0*/  NOP ;  /* 0x0000000000007918 */ /* 0x000fe20000000000 */
[----:B------:R-:W-:Y:S01]  /*29e0*/  ULEA UR4, UR37, UR4, 0x18 ;  /* 0x0000000425047291 */ /* 0x000fe2000f8ec0ff */
[----:B------:R-:W-:Y:S02]  /*29f0*/  UMOV UR5, 0x400 ;  /* 0x0000040000057882 */ /* 0x000fe40000000000 */
[----:B------:R-:W-:-:S06]  /*2a00*/  ULEA UR37, UR37, UR5, 0x18 ;  /* 0x0000000525257291 */ /* 0x000fcc000f8ec0ff */
[----:B------:R-:W1:Y:S02]  /*2a10*/  LDS.U8 R0, [UR4+0x1c] ;  /* 0x00001c04ff007984 */ /* 0x000e640008000000 */
[----:B-1----:R-:W-:-:S13]  /*2a20*/  ISETP.NE.AND P0, PT, R0, RZ, PT ;  /* 0x000000ff0000720c */ /* 0x002fda0003f05270 */
[----:B------:R-:W-:Y:S05]  /*2a30*/  @P0 BRA `(.L_x_48) ;  /* 0x0000000000580947 */ /* 0x000fea0003800000 */
[----:B------:R-:W-:-:S13]  /*2a40*/  ELECT P0, URZ, PT ;  /* 0x0000000000ff782f */ /* 0x000fda0003800000 */
[----:B------:R-:W-:Y:S05]  /*2a50*/  @!P0 BRA `(.L_x_49) ;  /* 0x0000000000608947 */ /* 0x000fea0003800000 */
[----:B------:R-:W-:Y:S01]  /*2a60*/  UMOV UR5, 0x10 ;  /* 0x0000001000057882 */ /* 0x000fe20000000000 */
[----:B------:R-:W-:Y:S01]  /*2a70*/  HFMA2 R0, -RZ, RZ, 0, 5.9604644775390625e-08 ;  /* 0x00000001ff007431 */ /* 0x000fe200000001ff */
[----:B------:R-:W-:-:S03]  /*2a80*/  MOV R2, 0xffff ;  /* 0x0000ffff00027802 */ /* 0x000fc60000000f00 */
[----:B------:R-:W-:Y:S04]  /*2a90*/  DEPBAR.LE SB1, 0x36 ;  /* 0x00009d800000791a */ /* 0x000fe80000000000 */
[----:B------:R-:W1:Y:S02]  /*2aa0*/  UTCATOMSWS.FIND_AND_SET.ALIGN UP0, UR5, UR5 ;  /* 0x00000005000575e3 */ /* 0x000e640008000800 */
[----:B-1----:R-:W-:Y:S01]  /*2ab0*/  MOV R3, UR5 ;  /* 0x0000000500037c02 */ /* 0x002fe20008000f00 */
[----:B------:R-:W-:Y:S06]  /*2ac0*/  BRA.U UP0, `(.L_x_50) ;  /* 0x0000000100187547 */ /* 0x000fec000b800000 */
.L_x_51:
[----:B------:R-:W-:Y:S05]  /*2ad0*/  NANOSLEEP 0x64 ;  /* 0x000000640000795d */ /* 0x000fea0003800000 */
[----:B------:R-:W-:-:S05]  /*2ae0*/  UMOV UR5, 0x10 ;  /* 0x0000001000057882 */ /* 0x000fca0000000000 */
[----:B------:R-:W-:Y:S04]  /*2af0*/  DEPBAR.LE SB1, 0x36 ;  /* 0x00009d800000791a */ /* 0x000fe80000000000 */
[----:B------:R-:W1:Y:S02]  /*2b00*/  UTCATOMSWS.FIND_AND_SET.ALIGN UP0, UR5, UR5 ;  /* 0x00000005000575e3 */ /* 0x000e640008000800 */
[----:B-1----:R-:W-:Y:S01]  /*2b10*/  MOV R3, UR5 ;  /* 0x0000000500037c02 */ /* 0x002fe20008000f00 */
[----:B------:R-:W-:Y:S05]  /*2b20*/  BRA.U !UP0, `(.L_x_51) ;  /* 0xfffffffd08e87547 */ /* 0x000fea000b83ffff */
.L_x_50:
[-C--:B------:R-:W-:Y:S02]  /*2b30*/  SHF.L.U32 R2, R2, R3.reuse, RZ ;  /* 0x0000000302027219 */ /* 0x080fe400000006ff */
[----:B------:R-:W-:Y:S01]  /*2b40*/  SHF.L.U32 R0, R0, R3, RZ ;  /* 0x0000000300007219 */ /* 0x000fe200000006ff */
[----:B------:R-:W-:Y:S02]  /*2b50*/  IMAD.SHL.U32 R3, R3, 0x20, RZ ;  /* 0x0000002003037824 */ /* 0x000fe400078e00ff */
[----:B------:R1:W-:Y:S04]  /*2b60*/  ATOMS.OR RZ, [UR4+0x14], R2 ;  /* 0x00001402ffff798c */ /* 0x0003e8000b000004 */
[----:B------:R1:W-:Y:S04]  /*2b70*/  ATOMS.OR RZ, [UR4+0x18], R0 ;  /* 0x00001800ffff798c */ /* 0x0003e8000b000004 */
[----:B------:R1:W-:Y:S01]  /*2b80*/  STS [UR37+0x130], R3 ;  /* 0x00013003ff007988 */ /* 0x0003e20008000825 */
[----:B------:R-:W-:Y:S05]  /*2b90*/  BRA `(.L_x_49) ;  /* 0x0000000000107947 */ /* 0x000fea0003800000 */
.L_x_48:
[----:B------:R-:W-:Y:S02]  /*2ba0*/  MOV R0, 0xffffffff ;  /* 0xffffffff00007802 */ /* 0x000fe40000000f00 */
[----:B------:R-:W-:-:S03]  /*2bb0*/  MOV R2, 0x2be0 ;  /* 0x00002be000027802 */ /* 0x000fc60000000f00 */
[----:B------:R1:W-:Y:S04]  /*2bc0*/  STS [UR37+0x130], R0 ;  /* 0x00013000ff007988 */ /* 0x0003e80008000825 */
[----:B-1-3-5:R-:W-:Y:S05]  /*2bd0*/  CALL.REL.NOINC `($__internal_1_$__cuda_sm10x_tcgen05_guardrail_trap_phase_invalid_during_alloc) ;  /* 0x0000006800a87944 */ /* 0x02afea0003c00000 */
.L_x_49:
[----:B------:R-:W-:Y:S05]  /*2be0*/  WARPSYNC.ALL ;  /* 0x0000000000007948 */ /* 0x000fea0003800000 */
[----:B------:R-:W2:Y:S01]  /*2bf0*/  S2UR UR6, SR_CgaCtaId ;  /* 0x00000000000679c3 */ /* 0x000ea20000008800 */
[----:B------:R-:W-:Y:S01]  /*2c00*/  UMOV UR4, 0x400 ;  /* 0x0000040000047882 */ /* 0x000fe20000000000 */
[----:B------:R-:W-:-:S06]  /*2c10*/  NOP ;  /* 0x0000000000007918 */ /* 0x000fcc0000000000 */
[----:B------:R-:W-:Y:S06]  /*2c20*/  BAR.ARV 0x6, 0xa0 ;  /* 0x0182800000007b1d */ /* 0x000fec0000002000 */
[----:B------:R-:W4:Y:S01]  /*2c30*/  LDCU UR7, c[0x0][0x38c] ;  /* 0x00007180ff0777ac */ /* 0x000f220008000800 */
[----:B------:R-:W-:Y:S01]  /*2c40*/  IMAD.MOV.U32 R11, RZ, RZ, 0x1 ;  /* 0x00000001ff0b7424 */ /* 0x000fe200078e00ff */
[----:B------:R-:W-:Y:S01]  /*2c50*/  CS2R R8, SRZ ;  /* 0x0000000000087805 */ /* 0x000fe2000001ff00 */
[----:B------:R-:W-:Y:S01]  /*2c60*/  IMAD.MOV.U32 R10, RZ, RZ, RZ ;  /* 0x000000ffff0a7224 */ /* 0x000fe200078e00ff */
[----:B------:R-:W-:Y:S01]  /*2c70*/  UMOV UR18, URZ ;  /* 0x000000ff00127c82 */ /* 0x000fe20008000000 */
[----:B------:R-:W-:Y:S01]  /*2c80*/  UMOV UR17, URZ ;  /* 0x000000ff00117c82 */ /* 0x000fe20008000000 */
[----:B------:R-:W-:Y:S01]  /*2c90*/  UMOV UR22, 0x0 ;  /* 0x0000000000167882 */ /* 0x000fe20000000000 */
[----:B------:R-:W-:Y:S01]  /*2ca0*/  UMOV UR23, 0x8200490 ;  /* 0x0820049000177882 */ /* 0x000fe20000000000 */
[----:B------:R-:W-:Y:S01]  /*2cb0*/  UMOV UR20, 0x0 ;  /* 0x0000000000147882 */ /* 0x000fe20000000000 */
[----:B------:R-:W-:Y:S01]  /*2cc0*/  UMOV UR21, 0x8200490 ;  /* 0x0820049000157882 */ /* 0x000fe20000000000 */
[----:B--2---:R-:W-:Y:S01]  /*2cd0*/  ULEA UR6, UR6, UR4, 0x18 ;  /* 0x0000000406067291 */ /* 0x004fe2000f8ec0ff */
[----:B------:R-:W2:Y:S03]  /*2ce0*/  LDCU UR4, c[0x0][0x38c] ;  /* 0x00007180ff0477ac */ /* 0x000ea60008000800 */
[----:B------:R-:W-:-:S02]  /*2cf0*/  UIADD3 UR11, UPT, UPT, UR6, 0x8400, URZ ;  /* 0x00008400060b7890 */ /* 0x000fc4000fffe0ff */
[----:B----4-:R-:W-:-:S03]  /*2d00*/  UIADD3 UR7, UPT, UPT, UR7, 0x1f, URZ ;  /* 0x0000001f07077890 */ /* 0x010fc6000fffe0ff */
[----:B-1----:R-:W1:Y:S01]  /*2d10*/  LDS R0, [UR6+0x130] ;  /* 0x00013006ff007984 */ /* 0x002e620008000800 */
[----:B------:R-:W-:Y:S02]  /*2d20*/  UIADD3 UR12, UPT, UPT, UR6, 0xe400, URZ ;  /* 0x0000e400060c7890 */ /* 0x000fe4000fffe0ff */
[----:B------:R-:W-:Y:S02]  /*2d30*/  USHF.R.S32.HI UR5, URZ, 0x1f, UR7 ;  /* 0x0000001fff057899 */ /* 0x000fe40008011407 */
[----:B------:R-:W-:Y:S02]  /*2d40*/  USHF.R.U32.HI UR11, URZ, 0x4, UR11 ;  /* 0x00000004ff0b7899 */ /* 0x000fe4000801160b */
[----:B------:R-:W-:Y:S02]  /*2d50*/  ULEA.HI UR5, UR5, UR7, URZ, 0x5 ;  /* 0x0000000705057291 */ /* 0x000fe4000f8f28ff */
[----:B------:R-:W-:Y:S02]  /*2d60*/  USHF.R.U32.HI UR12, URZ, 0x4, UR12 ;  /* 0x00000004ff0c7899 */ /* 0x000fe4000801160c */
[----:B------:R-:W-:-:S02]  /*2d70*/  USHF.R.S32.HI UR5, URZ, 0x5, UR5 ;  /* 0x00000005ff057899 */ /* 0x000fc40008011405 */
[----:B------:R-:W-:Y:S02]  /*2d80*/  ULOP3.LUT UR11, UR11, 0x3fff, URZ, 0xc0, !UPT ;  /* 0x00003fff0b0b7892 */ /* 0x000fe4000f8ec0ff */
[----:B------:R-:W-:Y:S02]  /*2d90*/  UISETP.LT.AND UP0, UPT, UR5, 0x1, UPT ;  /* 0x000000010500788c */ /* 0x000fe4000bf01270 */
[----:B------:R-:W-:Y:S02]  /*2da0*/  ULOP3.LUT UR12, UR12, 0x3fff, URZ, 0xc0, !UPT ;  /* 0x00003fff0c0c7892 */ /* 0x000fe4000f8ec0ff */
[----:B------:R-:W-:Y:S02]  /*2db0*/  USEL UR10, UR5, 0x1, !UP0 ;  /* 0x00000001050a7887 */ /* 0x000fe4000c000000 */
[----:B------:R-:W-:Y:S02]  /*2dc0*/  ULOP3.LUT UR11, UR11, 0x10000, URZ, 0xfc, !UPT ;  /* 0x000100000b0b7892 */ /* 0x000fe4000f8efcff */
[----:B------:R-:W-:-:S02]  /*2dd0*/  ULOP3.LUT UR12, UR12, 0x10000, URZ, 0xfc, !UPT ;  /* 0x000100000c0c7892 */ /* 0x000fc4000f8efcff */
[----:B------:R-:W-:Y:S02]  /*2de0*/  UIADD3 UR10, UPT, UPT, -UR10, URZ, URZ ;  /* 0x000000ff0a0a7290 */ /* 0x000fe4000fffe1ff */
[----:B--2---:R-:W-:Y:S01]  /*2df0*/  UISETP.GE.AND UP3, UPT, UR4, 0x1, UPT ;  /* 0x000000010400788c */ /* 0x004fe2000bf66270 */
[----:B-1----:R-:W-:-:S15]  /*2e00*/  R2UR UR19, R0 ;  /* 0x00000000001372ca */ /* 0x002fde00000e0000 */
.L_x_58:
[----:B------:R-:W-:Y:S02]  /*2e10*/  LEA R0, R10, UR6, 0x3 ;  /* 0x000000060a007c11 */ /* 0x000fe4000f8e18ff */
[----:B------:R-:W-:Y:S02]  /*2e20*/  SHF.L.U32 R2, R9, 0x1f, RZ ;  /* 0x0000001f09027819 */ /* 0x000fe400000006ff */
[----:B------:R-:W-:Y:S01]  /*2e30*/  PLOP3.LUT P0, PT, PT, PT, UP3, 0x80, 0x8 ;  /* 0x000000000008781c */ /* 0x000fe20003f0f038 */
[----:B------:R-:W-:Y:S01]  /*2e40*/  VIADD R3, R0, 0x90 ;  /* 0x0000009000037836 */ /* 0x000fe20000000000 */
[----:B-1----:R-:W1:Y:S02]  /*2e50*/  SYNCS.PHASECHK.TRANS64.TRYWAIT P1, [R0+URZ+0x80], R2 ;  /* 0x00008002000075a7 */ /* 0x002e6400080211ff */
[----:B-1--4-:R-:W-:Y:S09]  /*2e60*/  @!P1 BRA `(.L_x_52) ;  /* 0x0000006000049947 */ /* 0x012ff20003800000 */
.L_x_143:
[----:B------:R-:W-:Y:S01]  /*2e70*/  LEA R4, R10, UR6, 0x4 ;  /* 0x000000060a047c11 */ /* 0x000fe2000f8e20ff */
[----:B------:R-:W-:Y:S01]  /*2e80*/  @UP3 ULEA UR4, UR17, UR6, 0x3 ;  /* 0x0000000611043291 */ /* 0x000fe2000f8e18ff */
[----:B------:R-:W-:Y:S01]  /*2e90*/  PLOP3.LUT P2, PT, PT, PT, PT, 0x80, 0x8 ;  /* 0x000000000008781c */ /* 0x000fe20003f4f070 */
[----:B------:R-:W-:Y:S01]  /*2ea0*/  ULEA UR8, UR18, UR6, 0x3 ;  /* 0x0000000612087291 */ /* 0x000fe2000f8e18ff */
[----:B------:R-:W-:Y:S01]  /*2eb0*/  PRMT R3, RZ, 0x654, R3 ;  /* 0x00000654ff037816 */ /* 0x000fe20000000003 */
[----:B------:R-:W-:Y:S01]  /*2ec0*/  ULEA UR9, UR18, UR19, 0x7 ;  /* 0x0000001312097291 */ /* 0x000fe2000f8e38ff */
[----:B------:R-:W2:Y:S01]  /*2ed0*/  LDS.128 R4, [R4+0x110] ;  /* 0x0001100004047984 */ /* 0x000ea20000000c00 */
[----:B-1----:R-:W-:Y:S02]  /*2ee0*/  @P0 SHF.L.U32 R2, R8, 0x1f, RZ ;  /* 0x0000001f08020819 */ /* 0x002fe400000006ff */
[----:B------:R-:W-:Y:S01]  /*2ef0*/  SHF.L.U32 R0, R11, 0x1f, RZ ;  /* 0x0000001f0b007819 */ /* 0x000fe200000006ff */
[----:B------:R-:W-:Y:S01]  /*2f00*/  @!PT LDS RZ, [RZ] ;  /* 0x00000000fffff984 */ /* 0x000fe20000000800 */
[----:B------:R-:W-:Y:S01]  /*2f10*/  @!PT LDS RZ, [RZ] ;  /* 0x00000000fffff984 */ /* 0x000fe20000000800 */
[----:B------:R-:W-:Y:S01]  /*2f20*/  @!PT LDS RZ, [RZ] ;  /* 0x00000000fffff984 */ /* 0x000fe20000000800 */
[----:B------:R-:W-:Y:S01]  /*2f30*/  @!PT LDS RZ, [RZ] ;  /* 0x00000000fffff984 */ /* 0x000fe20000000800 */
[----:B------:R1:W-:Y:S06]  /*2f40*/  MEMBAR.ALL.CTA ;  /* 0x0000000000007992 */ /* 0x0003ec0000008000 */
[----:B-1----:R-:W1:Y:S02]  /*2f50*/  FENCE.VIEW.ASYNC.S ;  /* 0x00000000000073c6 */ /* 0x002e640000000000 */
[----:B-1----:R1:W-:Y:S01]  /*2f60*/  SYNCS.ARRIVE.TRANS64.RED.A1T0 RZ, [R3+URZ], RZ ;  /* 0x000000ff03ff79a7 */ /* 0x0023e200081004ff */
[----:B------:R1:W4:Y:S01]  /*2f70*/  @P0 SYNCS.PHASECHK.TRANS64.TRYWAIT P2, [UR4], R2 ;  /* 0x00000002ff0005a7 */ /* 0x0003220008041104 */
[----:B--2---:R-:W-:Y:S01]  /*2f80*/  LOP3.LUT P1, RZ, R6, 0x1, RZ, 0xc0, !PT ;  /* 0x0000000106ff7812 */ /* 0x004fe2000782c0ff */
[----:B------:R-:W2:Y:S02]  /*2f90*/  SYNCS.PHASECHK.TRANS64.TRYWAIT P0, [UR8+0xc0], R0 ;  /* 0x0000c000ff0075a7 */ /* 0x000ea40008001108 */
[----:B-12-4-:R-:W-:Y:S10]  /*2fa0*/  @!P0 BRA `(.L_x_53) ;  /* 0x0000005c00c88947 */ /* 0x016ff40003800000 */
.L_x_145:
[----:B------:R-:W-:Y:S01]  /*2fb0*/  IADD3 R10, PT, PT, R10, 0x1, RZ ;  /* 0x000000010a0a7810 */ /* 0x000fe20007ffe0ff */
[----:B------:R-:W-:Y:S06]  /*2fc0*/  BRA.U !UP3, `(.L_x_54) ;  /* 0x000000010b987547 */ /* 0x000fec000b800000 */
[----:B------:R-:W-:Y:S01]  /*2fd0*/  UPLOP3.LUT UP4, UPT, UPT, UPT, UPT, 0x40, 0x4 ;  /* 0x000000000004789c */ /* 0x000fe20003f8e870 */
[----:B------:R-:W-:Y:S01]  /*2fe0*/  UMOV UR16, UR10 ;  /* 0x0000000a00107c82 */ /* 0x000fe20008000000 */
[----:B------:R-:W-:Y:S01]  /*2ff0*/  UMOV UR15, UR5 ;  /* 0x00000005000f7c82 */ /* 0x000fe20008000000 */
[----:B------:R-:W-:-:S08]  /*3000*/  UMOV UR14, UR17 ;  /* 0x00000011000e7c82 */ /* 0x000fd00008000000 */
.L_x_57:
[----:B------:R-:W-:Y:S02]  /*3010*/  UIADD3 UR16, UPT, UPT, UR16, 0x1, URZ ;  /* 0x0000000110107890 */ /* 0x000fe4000fffe0ff */
[----:B--2---:R-:W-:Y:S02]  /*3020*/  ULEA UR7, UR14, UR6, 0x3 ;  /* 0x000000060e077291 */ /* 0x004fe4000f8e18ff */
[----:B------:R-:W-:Y:S01]  /*3030*/  UISETP.NE.AND UP0, UPT, UR16, URZ, UPT ;  /* 0x000000ff1000728c */ /* 0x000fe2000bf05270 */
[----:B----4-:R-:W-:Y:S10]  /*3040*/  @P2 BRA `(.L_x_55) ;  /* 0x00000000000c2947 */ /* 0x010ff40003800000 */
[----:B-1----:R-:W-:Y:S04]  /*3050*/  SHF.L.U32 R2, R8, 0x1f, RZ ;  /* 0x0000001f08027819 */ /* 0x002fe800000006ff */
[----:B------:R-:W1:Y:S02]  /*3060*/  SYNCS.PHASECHK.TRANS64.TRYWAIT P0, [UR7], R2 ;  /* 0x00000002ff0075a7 */ /* 0x000e640008001107 */
[----:B-1----:R-:W-:Y:S05]  /*3070*/  @!P0 BRA `(.L_x_56) ;  /* 0x0000005c00ac8947 */ /* 0x002fea0003800000 */
.L_x_55:
[----:B------:R-:W-:Y:S01]  /*3080*/  UISETP.NE.AND UP1, UPT, UR15, 0x1, UPT ;  /* 0x000000010f00788c */ /* 0x000fe2000bf25270 */
[----:B------:R-:W-:Y:S01]  /*3090*/  PLOP3.LUT P2, PT, PT, PT, PT, 0x80, 0x8 ;  /* 0x000000000008781c */ /* 0x000fe20003f4f070 */
[----:B------:R-:W-:Y:S02]  /*30a0*/  UIADD3 UR17, UPT, UPT, UR14, 0x1, URZ ;  /* 0x000000010e117890 */ /* 0x000fe4000fffe0ff */
[----:B------:R-:W-:Y:S02]  /*30b0*/  ULEA UR24, UR14, UR12, 0x9 ;  /* 0x0000000c0e187291 */ /* 0x000fe4000f8e48ff */
[----:B------:R-:W-:Y:S01]  /*30c0*/  UISETP.NE.AND UP2, UPT, UR17, 0x3, UPT ;  /* 0x000000031100788c */ /* 0x000fe2000bf45270 */
[----:B------:R-:W-:Y:S01]  /*30d0*/  PLOP3.LUT P0, PT, PT, PT, UP1, 0x80, 0x8 ;  /* 0x000000000008781c */ /* 0x000fe20003f0f018 */
[----:B------:R-:W-:Y:S02]  /*30e0*/  ULEA UR26, UR14, UR11, 0x9 ;  /* 0x0000000b0e1a7291 */ /* 0x000fe4000f8e48ff */
[----:B------:R-:W-:Y:S02]  /*30f0*/  USEL UR13, URZ, 0x1, UP2 ;  /* 0x00000001ff0d7887 */ /* 0x000fe40009000000 */
[----:B------:R-:W-:Y:S02]  /*3100*/  USEL UR17, UR17, URZ, UP2 ;  /* 0x000000ff11117287 */ /* 0x000fe40009000000 */
[----:B------:R-:W-:Y:S02]  /*3110*/  UIADD3 UR30, UPT, UPT, UR24, 0x2, URZ ;  /* 0x00000002181e7890 */ /* 0x000fe4000fffe0ff */
[----:B------:R-:W-:Y:S01]  /*3120*/  @UP1 ULEA UR4, UR17, UR6, 0x3 ;  /* 0x0000000611041291 */ /* 0x000fe2000f8e18ff */
[----:B------:R-:W-:Y:S01]  /*3130*/  LOP3.LUT R8, R8, UR13, RZ, 0x3c, !PT ;  /* 0x0000000d08087c12 */ /* 0x000fe2000f8e3cff */
[----:B------:R-:W-:Y:S02]  /*3140*/  UIADD3 UR28, UPT, UPT, UR26, 0x2, URZ ;  /* 0x000000021a1c7890 */ /* 0x000fe4000fffe0ff */
[----:B------:R-:W-:Y:S01]  /*3150*/  UIADD3 UR7, UPT, UPT, UR7, 0x18, URZ ;  /* 0x0000001807077890 */ /* 0x000fe2000fffe0ff */
[----:B-1----:R-:W-:Y:S01]  /*3160*/  @P0 SHF.L.U32 R0, R8, 0x1f, RZ ;  /* 0x0000001f08000819 */ /* 0x002fe200000006ff */
[----:B------:R-:W-:Y:S01]  /*3170*/  UMOV UR25, 0x80004020 ;  /* 0x8000402000197882 */ /* 0x000fe20000000000 */
[----:B------:R-:W-:Y:S01]  /*3180*/  UMOV UR27, 0x80004020 ;  /* 0x80004020001b7882 */ /* 0x000fe20000000000 */
[----:B------:R-:W-:Y:S01]  /*3190*/  UMOV UR31, 0x80004020 ;  /* 0x80004020001f7882 */ /* 0x000fe20000000000 */
[----:B------:R2:W4:Y:S01]  /*31a0*/  @P0 SYNCS.PHASECHK.TRANS64.TRYWAIT P2, [UR4], R0 ;  /* 0x00000000ff0005a7 */ /* 0x0005220008041104 */
[----:B------:R-:W-:Y:S01]  /*31b0*/  UIADD3 UR15, UPT, UPT, UR15, -0x1, URZ ;  /* 0xffffffff0f0f7890 */ /* 0x000fe2000fffe0ff */
[----:B------:R2:W-:Y:S01]  /*31c0*/  UTCHMMA gdesc[UR26], gdesc[UR24], tmem[UR9], tmem[UR22], idesc[UR23], UP4 ;  /* 0x00ff16181a0075ea */ /* 0x0005e2000a000009 */
[----:B------:R-:W-:Y:S01]  /*31d0*/  UPLOP3.LUT UP4, UPT, UPT, UPT, UPT, 0x80, 0x8 ;  /* 0x000000000008789c */ /* 0x000fe20003f8f070 */
[----:B------:R-:W-:Y:S01]  /*31e0*/  UMOV UR29, 0x80004020 ;  /* 0x80004020001d7882 */ /* 0x000fe20000000000 */
[----:B------:R-:W-:Y:S01]  /*31f0*/  UMOV UR14, UR17 ;  /* 0x00000011000e7c82 */ /* 0x000fe20008000000 */
[----:B------:R2:W-:Y:S01]  /*3200*/  UTCHMMA gdesc[UR28], gdesc[UR30], tmem[UR9], tmem[UR20], idesc[UR21], UPT ;  /* 0x00ff141e1c0075ea */ /* 0x0005e2000b800009 */
[----:B------:R2:W-:Y:S01]  /*3210*/  UTCBAR [UR7], URZ ;  /* 0x000000ff070073e9 */ /* 0x0005e200080000ff */
[----:B------:R-:W-:Y:S06]  /*3220*/  BRA.U UP0, `(.L_x_57) ;  /* 0xfffffffd00787547 */ /* 0x000fec000b83ffff */
.L_x_54:
[----:B------:R-:W-:Y:S01]  /*3230*/  UIADD3 UR18, UPT, UPT, UR18, 0x1, URZ ;  /* 0x0000000112127890 */ /* 0x000fe2000fffe0ff */
[C---:B------:R-:W-:Y:S01]  /*3240*/  ISETP.NE.AND P0, PT, R10.reuse, 0x2, PT ;  /* 0x000000020a00780c */ /* 0x040fe20003f05270 */
[----:B------:R-:W-:Y:S02]  /*3250*/  UIADD3 UR8, UPT, UPT, UR8, 0xa0, URZ ;  /* 0x000000a008087890 */ /* 0x000fe4000fffe0ff */
[----:B------:R-:W-:Y:S01]  /*3260*/  UISETP.NE.AND UP0, UPT, UR18, 0x4, UPT ;  /* 0x000000041200788c */ /* 0x000fe2000bf05270 */
[----:B-12---:R-:W-:Y:S02]  /*3270*/  SEL R0, RZ, 0x1, P0 ;  /* 0x00000001ff007807 */ /* 0x006fe40000000000 */
[----:B------:R-:W-:Y:S01]  /*3280*/  SEL R10, R10, RZ, P0 ;  /* 0x000000ff0a0a7207 */ /* 0x000fe20000000000 */
[----:B------:R-:W-:Y:S01]  /*3290*/  USEL UR4, URZ, 0x1, UP0 ;  /* 0x00000001ff047887 */ /* 0x000fe20008000000 */
[----:B------:R-:W-:Y:S01]  /*32a0*/  LOP3.LUT R9, R9, R0, RZ, 0x3c, !PT ;  /* 0x0000000009097212 */ /* 0x000fe200078e3cff */
[----:B------:R-:W-:Y:S01]  /*32b0*/  USEL UR18, UR18, URZ, UP0 ;  /* 0x000000ff12127287 */ /* 0x000fe20008000000 */
[----:B------:R1:W-:Y:S03]  /*32c0*/  UTCBAR [UR8], URZ ;  /* 0x000000ff080073e9 */ /* 0x0003e600080000ff */
[----:B------:R-:W-:Y:S01]  /*32d0*/  LOP3.LUT R11, R11, UR4, RZ, 0x3c, !PT ;  /* 0x000000040b0b7c12 */ /* 0x000fe2000f8e3cff */
[----:B------:R-:W-:Y:S07]  /*32e0*/  @P1 BRA `(.L_x_58) ;  /* 0xfffffff800c81947 */ /* 0x000fee000383ffff */
[----:B------:R-:W2:Y:S01]  /*32f0*/  S2UR UR4, SR_CgaCtaId ;  /* 0x00000000000479c3 */ /* 0x000ea20000008800 */
[----:B------:R-:W-:Y:S01]  /*3300*/  ELECT P0, URZ, PT ;  /* 0x0000000000ff782f */ /* 0x000fe20003800000 */
[----:B------:R-:W-:Y:S01]  /*3310*/  IMAD.MOV.U32 R0, RZ, RZ, 0x1 ;  /* 0x00000001ff007424 */ /* 0x000fe200078e00ff */
[----:B------:R-:W-:Y:S01]  /*3320*/  UIADD3 UR6, UPT, UPT, UR6, 0xc0, URZ ;  /* 0x000000c006067890 */ /* 0x000fe2000fffe0ff */
[----:B------:R-:W-:Y:S01]  /*3330*/  SHF.L.U32 R2, R11, 0x1f, RZ ;  /* 0x0000001f0b027819 */ /* 0x000fe200000006ff */
[----:B------:R-:W-:-:S03]  /*3340*/  UMOV UR5, 0x40 ;  /* 0x0000004000057882 */ /* 0x000fc60000000000 */
[----:B------:R-:W-:Y:S01]  /*3350*/  UVIRTCOUNT.DEALLOC.SMPOOL 0x80 ;  /* 0x000000800000784c */ /* 0x000fe20000000000 */
[----:B--2---:R-:W-:Y:S02]  /*3360*/  ULEA UR4, UR4, UR5, 0x18 ;  /* 0x0000000504047291 */ /* 0x004fe4000f8ec0ff */
[----:B------:R-:W-:-:S07]  /*3370*/  ULEA UR5, UR18, UR6, 0x3 ;  /* 0x0000000612057291 */ /* 0x000fce000f8e18ff */
[----:B------:R2:W-:Y:S02]  /*3380*/  @P0 STS.U8 [UR4+0x1c], R0 ;  /* 0x00001c00ff000988 */ /* 0x0005e40008000004 */
[----:B------:R-:W3:Y:S02]  /*3390*/  SYNCS.PHASECHK.TRANS64.TRYWAIT P0, [UR5], R2 ;  /* 0x00000002ff0075a7 */ /* 0x000ee40008001105 */
[----:B--23--:R-:W-:Y:S05]  /*33a0*/  @!P0 BRA `(.L_x_59) ;  /* 0x0000005800f88947 */ /* 0x00cfea0003800000 */
.L_x_148:
[----:B------:R-:W-:-:S04]  /*33b0*/  UIADD3 UR7, UPT, UPT, UR18, 0x1, URZ ;  /* 0x0000000112077890 */ /* 0x000fc8000fffe0ff */
[----:B------:R-:W-:-:S04]  /*33c0*/  UISETP.NE.AND UP0, UPT, UR7, 0x4, UPT ;  /* 0x000000040700788c */ /* 0x000fc8000bf05270 */
[----:B-1----:R-:W-:Y:S02]  /*33d0*/  USEL UR8, URZ, 0x1, UP0 ;  /* 0x00000001ff087887 */ /* 0x002fe40008000000 */
[----:B------:R-:W-:-:S04]  /*33e0*/  USEL UR7, UR7, URZ, UP0 ;  /* 0x000000ff07077287 */ /* 0x000fc80008000000 */
[----:B------:R-:W-:Y:S01]  /*33f0*/  ULEA UR5, UR7, UR6, 0x3 ;  /* 0x0000000607057291 */ /* 0x000fe2000f8e18ff */
[----:B--2---:R-:W-:-:S04]  /*3400*/  LOP3.LUT R2, R11, UR8, RZ, 0x3c, !PT ;  /* 0x000000080b027c12 */ /* 0x004fc8000f8e3cff */
[----:B------:R-:W-:-:S04]  /*3410*/  SHF.L.U32 R3, R2, 0x1f, RZ ;  /* 0x0000001f02037819 */ /* 0x000fc800000006ff */
[----:B------:R-:W1:Y:S02]  /*3420*/  SYNCS.PHASECHK.TRANS64.TRYWAIT P0, [UR5], R3 ;  /* 0x00000003ff0075a7 */ /* 0x000e640008001105 */
[----:B-1----:R-:W-:Y:S05]  /*3430*/  @!P0 BRA `(.L_x_60) ;  /* 0x0000005800ec8947 */ /* 0x002fea0003800000 */
.L_x_150:
        /* <DEDUP_REMOVED lines=9> */
.L_x_152:
[----:B------:R-:W-:-:S04]  /*34d0*/  UIADD3 UR7, UPT, UPT, UR7, 0x1, URZ ;  /* 0x0000000107077890 */ /* 0x000fc8000fffe0ff */
[----:B------:R-:W-:-:S04]  /*34e0*/  UISETP.NE.AND UP0, UPT, UR7, 0x4, UPT ;  /* 0x000000040700788c */ /* 0x000fc8000bf05270 */
[----:B------:R-:W-:Y:S02]  /*34f0*/  USEL UR5, URZ, 0x1, UP0 ;  /* 0x00000001ff057887 */ /* 0x000fe40008000000 */
[----:B------:R-:W-:-:S04]  /*3500*/  USEL UR7, UR7, URZ, UP0 ;  /* 0x000000ff07077287 */ /* 0x000fc80008000000 */
[----:B------:R-:W-:Y:S01]  /*3510*/  ULEA UR7, UR7, UR6, 0x3 ;  /* 0x0000000607077291 */ /* 0x000fe2000f8e18ff */
[----:B------:R-:W-:-:S04]  /*3520*/  LOP3.LUT R2, R2, UR5, RZ, 0x3c, !PT ;  /* 0x0000000502027c12 */ /* 0x000fc8000f8e3cff */
[----:B------:R-:W-:-:S04]  /*3530*/  SHF.L.U32 R2, R2, 0x1f, RZ ;  /* 0x0000001f02027819 */ /* 0x000fc800000006ff */
[----:B------:R-:W2:Y:S02]  /*3540*/  SYNCS.PHASECHK.TRANS64.TRYWAIT P0, [UR7], R2 ;  /* 0x00000002ff0075a7 */ /* 0x000ea40008001107 */
[----:B--2---:R-:W-:Y:S05]  /*3550*/  @!P0 BRA `(.L_x_62) ;  /* 0x0000005800d48947 */ /* 0x004fea0003800000 */
.L_x_154:
[----:B------:R-:W-:Y:S01]  /*3560*/  NOP ;  /* 0x0000000000007918 */ /* 0x000fe20000000000 */
[----:B-1----:R-:W1:Y:S01]  /*3570*/  LDS R0, [UR4+0x14] ;  /* 0x00001404ff007984 */ /* 0x002e620008000800 */
[----:B------:R-:W-:Y:S01]  /*3580*/  ULOP3.LUT UR6, UR19, 0xffff, URZ, 0xc0, !UPT ;  /* 0x0000ffff13067892 */ /* 0x000fe2000f8ec0ff */
[----:B------:R-:W-:Y:S01]  /*3590*/  UMOV UR8, 0xffff ;  /* 0x0000ffff00087882 */ /* 0x000fe20000000000 */
[----:B------:R-:W-:Y:S02]  /*35a0*/  UMOV UR5, 0x1 ;  /* 0x0000000100057882 */ /* 0x000fe40000000000 */
[----:B------:R-:W-:-:S04]  /*35b0*/  USHF.R.U32.HI UR6, URZ, 0x5, UR6 ;  /* 0x00000005ff067899 */ /* 0x000fc80008011606 */
[----:B------:R-:W-:Y:S02]  /*35c0*/  USHF.L.U32 UR8, UR8, UR6, URZ ;  /* 0x0000000608087299 */ /* 0x000fe400080006ff */
[----:B------:R-:W-:-:S04]  /*35d0*/  USHF.L.U32 UR5, UR5, UR6, URZ ;  /* 0x0000000605057299 */ /* 0x000fc800080006ff */
[----:B-1----:R-:W-:-:S04]  /*35e0*/  LOP3.LUT R0, R0, UR8, RZ, 0xc0, !PT ;  /* 0x0000000800007c12 */ /* 0x002fc8000f8ec0ff */
[----:B------:R-:W-:-:S13]  /*35f0*/  ISETP.NE.AND P0, PT, R0, UR8, PT ;  /* 0x0000000800007c0c */ /* 0x000fda000bf05270 */
[----:B------:R-:W-:Y:S05]  /*3600*/  @P0 BRA `(.L_x_63) ;  /* 0x0000000000580947 */ /* 0x000fea0003800000 */
[----:B------:R-:W1:Y:S02]  /*3610*/  LDS R0, [UR4+0x18] ;  /* 0x00001804ff007984 */ /* 0x000e640008000800 */
[----:B-1----:R-:W-:-:S04]  /*3620*/  LOP3.LUT R0, R0, UR5, RZ, 0xc0, !PT ;  /* 0x0000000500007c12 */ /* 0x002fc8000f8ec0ff */
[----:B------:R-:W-:-:S13]  /*3630*/  ISETP.NE.AND P0, PT, R0, UR5, PT ;  /* 0x0000000500007c0c */ /* 0x000fda000bf05270 */
[----:B------:R-:W-:Y:S05]  /*3640*/  @P0 BRA `(.L_x_64) ;  /* 0x00000000003c0947 */ /* 0x000fea0003800000 */
[----:B------:R-:W1:Y:S01]  /*3650*/  S2R R2, SR_LANEID ;  /* 0x0000000000027919 */ /* 0x000e620000000000 */
[----:B------:R-:W-:Y:S01]  /*3660*/  ULOP3.LUT UR8, URZ, UR8, URZ, 0x33, !UPT ;  /* 0x00000008ff087292 */ /* 0x000fe2000f8e33ff */
[----:B------:R-:W-:Y:S02]  /*3670*/  VOTEU.ANY UR7, UPT, PT ;  /* 0x0000000000077886 */ /* 0x000fe400038e0100 */
[----:B------:R-:W-:-:S03]  /*3680*/  UFLO.U32 UR7, UR7 ;  /* 0x00000007000772bd */ /* 0x000fc600080e0000 */
[----:B------:R-:W-:-:S04]  /*3690*/  IMAD.U32 R0, RZ, RZ, UR8 ;  /* 0x00000008ff007e24 */ /* 0x000fc8000f8e00ff */
[----:B------:R2:W3:Y:S02]  /*36a0*/  REDUX UR6, R0 ;  /* 0x00000000000673c4 */ /* 0x0004e40000000000 */
[----:B------:R1:W-:Y:S02]  /*36b0*/  UTCATOMSWS.AND URZ, UR8 ;  /* 0x0000000800ff79e3 */ /* 0x0003e40008000000 */
[----:B-1----:R-:W-:Y:S02]  /*36c0*/  ISETP.EQ.U32.AND P0, PT, R2, UR7, PT ;  /* 0x0000000702007c0c */ /* 0x002fe4000bf02070 */
[----:B--2---:R-:W-:Y:S02]  /*36d0*/  LOP3.LUT R0, RZ, UR5, RZ, 0x33, !PT ;  /* 0x00000005ff007c12 */ /* 0x004fe4000f8e33ff */
[----:B---3--:R-:W-:Y:S02]  /*36e0*/  MOV R2, UR6 ;  /* 0x0000000600027c02 */ /* 0x008fe40008000f00 */
[----:B------:R-:W1:Y:S07]  /*36f0*/  REDUX UR5, R0 ;  /* 0x00000000000573c4 */ /* 0x000e6e0000000000 */
[----:B------:R2:W-:Y:S01]  /*3700*/  @P0 ATOMS.AND RZ, [UR4+0x14], R2 ;  /* 0x00001402ffff098c */ /* 0x0005e2000a800004 */
[----:B-1----:R-:W-:-:S05]  /*3710*/  IMAD.U32 R0, RZ, RZ, UR5 ;  /* 0x00000005ff007e24 */ /* 0x002fca000f8e00ff */
[----:B------:R2:W-:Y:S01]  /*3720*/  @P0 ATOMS.AND RZ, [UR4+0x18], R0 ;  /* 0x00001800ffff098c */ /* 0x0005e2000a800004 */
[----:B------:R-:W-:Y:S05]  /*3730*/  BRA `(.L_x_65) ;  /* 0x0000000000147947 */ /* 0x000fea0003800000 */
.L_x_64:
[----:B------:R-:W-:Y:S02]  /*3740*/  MOV R2, 0x3760 ;  /* 0x0000376000027802 */ /* 0x000fe40000000f00 */
[----:B----45:R-:W-:Y:S05]  /*3750*/  CALL.REL.NOINC `($__internal_0_$__cuda_sm10x_tcgen05_guardrail_trap_col_being_dealloced_not_returned_by_alloc) ;  /* 0x0000005c00bc7944 */ /* 0x030fea0003c00000 */
[----:B------:R-:W-:Y:S05]  /*3760*/  BRA `(.L_x_65) ;  /* 0x0000000000087947 */ /* 0x000fea0003800000 */
.L_x_63:
[----:B------:R-:W-:Y:S02]  /*3770*/  MOV R2, 0x3790 ;  /* 0x0000379000027802 */ /* 0x000fe40000000f00 */
[----:B----45:R-:W-:Y:S05]  /*3780*/  CALL.REL.NOINC `($__internal_2_$__cuda_sm10x_tcgen05_guardrail_trap_unallocated_columns_being_dealloced) ;  /* 0x0000005c00c87944 */ /* 0x030fea0003c00000 */
.L_x_65:
[----:B------:R-:W-:Y:S01]  /*3790*/  NOP ;  /* 0x0000000000007918 */ /* 0x000fe20000000000 */
[----:B------:R-:W-:Y:S05]  /*37a0*/  EXIT ;  /* 0x000000000000794d */ /* 0x000fea0003800000 */
.L_x_47:
[----:B------:R-:W-:-:S09]  /*37b0*/  UISETP.NE.OR UP2, UPT, UR8, 0x3, !UP2 ;  /* 0x000000030800788c */ /* 0x000fd2000d745670 */
[----:B------:R-:W-:Y:S05]  /*37c0*/  BRA.U UP2, `(.L_x_66) ;  /* 0x0000001102087547 */ /* 0x000fea000b800000 */
[----:B------:R-:W1:Y:S01]  /*37d0*/  LDC R0, c[0x0][0xb30] ;  /* 0x0002cc00ff007b82 */ /* 0x000e620000000800 */
[----:B------:R-:W2:Y:S01]  /*37e0*/  LDCU.64 UR8, c[0x0][0x888] ;  /* 0x00011100ff0877ac */ /* 0x000ea20008000a00 */
[----:B------:R-:W-:Y:S02]  /*37f0*/  HFMA2 R27, -RZ, RZ, 0, 0 ;  /* 0x00000000ff1b7431 */ /* 0x000fe400000001ff */
[----:B------:R-:W-:Y:S01]  /*3800*/  IMAD.MOV.U32 R29, RZ, RZ, 0x1 ;  /* 0x00000001ff1d7424 */ /* 0x000fe200078e00ff */
[----:B------:R-:W-:Y:S01]  /*3810*/  MOV R25, 0x2000 ;  /* 0x0000200000197802 */ /* 0x000fe20000000f00 */
[----:B------:R-:W4:Y:S01]  /*3820*/  LDCU.64 UR4, c[0x0][0x890] ;  /* 0x00011200ff0477ac */ /* 0x000f220008000a00 */
[----:B------:R-:W-:Y:S01]  /*3830*/  IMAD.MOV.U32 R28, RZ, RZ, RZ ;  /* 0x000000ffff1c7224 */ /* 0x000fe200078e00ff */
[----:B------:R-:W3:Y:S01]  /*3840*/  LDC R24, c[0x0][0x370] ;  /* 0x0000dc00ff187b82 */ /* 0x000ee20000000800 */
[----:B------:R-:W-:Y:S01]  /*3850*/  UMOV UR7, 0x400 ;  /* 0x0000040000077882 */ /* 0x000fe20000000000 */
[----:B------:R-:W-:-:S02]  /*3860*/  UPLOP3.LUT UP1, UPT, UPT, UPT, UPT, 0x40, 0x4 ;  /* 0x000000000004789c */ /* 0x000fc40003f2e870 */
[----:B------:R-:W-:-:S04]  /*3870*/  ULEA UR7, UR37, UR7, 0x18 ;  /* 0x0000000725077291 */ /* 0x000fc8000f8ec0ff */
[----:B------:R-:W3:Y:S01]  /*3880*/  LDC R3, c[0x0][0xb0c] ;  /* 0x0002c300ff037b82 */ /* 0x000ee20000000800 */
[----:B------:R-:W-:Y:S02]  /*3890*/  UIADD3 UR13, UPT, UPT, UR7, 0x48, URZ ;  /* 0x00000048070d7890 */ /* 0x000fe4000fffe0ff */
[----:B--2---:R-:W-:Y:S02]  /*38a0*/  UISETP.NE.U32.AND UP2, UPT, UR8, URZ, UPT ;  /* 0x000000ff0800728c */ /* 0x004fe4000bf45070 */
[----:B------:R-:W-:Y:S02]  /*38b0*/  UIADD3 UR33, UPT, UPT, UR7, 0x30, URZ ;  /* 0x0000003007217890 */ /* 0x000fe4000fffe0ff */
[----:B----4-:R-:W-:Y:S01]  /*38c0*/  UISETP.NE.U32.AND UP3, UPT, UR4, URZ, UPT ;  /* 0x000000ff0400728c */ /* 0x010fe2000bf65070 */
[----:B------:R-:W2:Y:S01]  /*38d0*/  LDC R18, c[0x0][0xb20] ;  /* 0x0002c800ff127b82 */ /* 0x000ea20000000800 */
[----:B-1----:R-:W-:Y:S01]  /*38e0*/  ISETP.NE.AND P1, PT, R0, 0x1, PT ;  /* 0x000000010000780c */ /* 0x002fe20003f25270 */
[----:B------:R-:W-:-:S02]  /*38f0*/  UISETP.NE.AND.EX UP2, UPT, UR9, URZ, UPT, UP2 ;  /* 0x000000ff0900728c */ /* 0x000fc4000bf45320 */
[----:B------:R-:W-:Y:S02]  /*3900*/  UIADD3 UR25, UPT, UPT, UR7, 0x38, URZ ;  /* 0x0000003807197890 */ /* 0x000fe4000fffe0ff */
[----:B------:R-:W-:Y:S02]  /*3910*/  UIADD3 UR17, UPT, UPT, UR7, 0x40, URZ ;  /* 0x0000004007117890 */ /* 0x000fe4000fffe0ff */
[----:B------:R-:W1:Y:S01]  /*3920*/  LDC.64 R30, c[0x0][0x348] ;  /* 0x0000d200ff1e7b82 */ /* 0x000e620000000a00 */
[----:B------:R-:W-:Y:S02]  /*3930*/  UPRMT UR13, UR37, 0x654, UR13 ;  /* 0x00000654250d7896 */ /* 0x000fe4000800000d */
[----:B------:R-:W-:-:S05]  /*3940*/  UISETP.NE.AND.EX UP3, UPT, UR5, URZ, UPT, UP3 ;  /* 0x000000ff0500728c */ /* 0x000fca000bf65330 */
[----:B------:R-:W4:Y:S08]  /*3950*/  LDC.64 R16, c[0x0][0xb10] ;  /* 0x0002c400ff107b82 */ /* 0x000f300000000a00 */
[----:B------:R-:W1:Y:S08]  /*3960*/  LDC.64 R6, c[0x0][0xb18] ;  /* 0x0002c600ff067b82 */ /* 0x000e700000000a00 */
[----:B------:R-:W1:Y:S08]  /*3970*/  LDC.64 R4, c[0x0][0xb28] ;  /* 0x0002ca00ff047b82 */ /* 0x000e700000000a00 */
[----:B--23--:R-:W1:Y:S02]  /*3980*/  LDC R19, c[0x0][0x374] ;  /* 0x0000dd00ff137b82 */ /* 0x00ce640000000800 */
.L_x_77:
[C---:B------:R-:W-:Y:S02]  /*3990*/  LEA R0, R28.reuse, UR7, 0x3 ;  /* 0x000000071c007c11 */ /* 0x040fe4000f8e18ff */
[----:B------:R-:W-:Y:S02]  /*39a0*/  SHF.L.U32 R2, R27, 0x1f, RZ ;  /* 0x0000001f1b027819 */ /* 0x000fe400000006ff */
[----:B------:R-:W-:Y:S02]  /*39b0*/  LEA R20, R28, UR7, 0x4 ;  /* 0x000000071c147c11 */ /* 0x000fe4000f8e20ff */
[----:B--2---:R-:W2:Y:S02]  /*39c0*/  SYNCS.PHASECHK.TRANS64.TRYWAIT P0, [R0+URZ+0x80], R2 ;  /* 0x00008002000075a7 */ /* 0x004ea400080011ff */
[----:B--2---:R-:W-:Y:S05]  /*39d0*/  @!P0 BRA `(.L_x_67) ;  /* 0x0000005400cc8947 */ /* 0x004fea0003800000 */
.L_x_155:
[----:B------:R-:W-:Y:S01]  /*39e0*/  ISETP.GE.AND P0, PT, R40, 0x1, PT ;  /* 0x000000012800780c */ /* 0x000fe20003f06270 */
[----:B------:R-:W3:Y:S01]  /*39f0*/  LDS.128 R20, [R20+0x110] ;  /* 0x0001100014147984 */ /* 0x000ee20000000c00 */
[----:B--2---:R-:W-:Y:S01]  /*3a00*/  VIADD R0, R0, 0x90 ;  /* 0x0000009000007836 */ /* 0x004fe20000000000 */
[----:B------:R-:W-:Y:S01]  /*3a10*/  @!PT LDS RZ, [RZ] ;  /* 0x00000000fffff984 */ /* 0x000fe20000000800 */
[----:B------:R-:W-:Y:S01]  /*3a20*/  @!PT LDS RZ, [RZ] ;  /* 0x00000000fffff984 */ /* 0x000fe20000000800 */
[----:B------:R-:W-:Y:S01]  /*3a30*/  @!PT LDS RZ, [RZ] ;  /* 0x00000000fffff984 */ /* 0x000fe20000000800 */
[----:B------:R-:W-:Y:S01]  /*3a40*/  @!PT LDS RZ, [RZ] ;  /* 0x00000000fffff984 */ /* 0x000fe20000000800 */
[----:B------:R2:W-:Y:S06]  /*3a50*/  MEMBAR.ALL.CTA ;  /* 0x0000000000007992 */ /* 0x0005ec0000008000 */
[----:B--2---:R-:W2:Y:S01]  /*3a60*/  FENCE.VIEW.ASYNC.S ;  /* 0x00000000000073c6 */ /* 0x004ea20000000000 */
[----:B------:R-:W-:Y:S04]  /*3a70*/  PRMT R0, RZ, 0x654, R0 ;  /* 0x00000654ff007816 */ /* 0x000fe80000000000 */
[----:B--2---:R2:W-:Y:S01]  /*3a80*/  SYNCS.ARRIVE.TRANS64.RED.A1T0 RZ, [R0+URZ], RZ ;  /* 0x000000ff00ff79a7 */ /* 0x0045e200081004ff */
[----:B---3--:R-:W-:Y:S11]  /*3a90*/  LOP3.LUT P3, RZ, R22, 0x1, RZ, 0xc0, !PT ;  /* 0x0000000116ff7812 */ /* 0x008ff6000786c0ff */
[----:B------:R-:W-:Y:S02]  /*3aa0*/  @!UPT UIADD3 URZ, UPT, UPT, URZ, URZ, URZ ;  /* 0x000000fffffff290 */ /* 0x000fe4000fffe0ff */
[----:B------:R-:W-:Y:S02]  /*3ab0*/  @P3 MOV R11, R20 ;  /* 0x00000014000b3202 */ /* 0x000fe40000000f00 */
[----:B------:R-:W-:Y:S01]  /*3ac0*/  @P3 LOP3.LUT R10, R21, 0xffff, RZ, 0xc0, !PT ;  /* 0x0000ffff150a3812 */ /* 0x000fe200078ec0ff */
[----:B--2---:R-:W-:Y:S06]  /*3ad0*/  @!P0 BRA `(.L_x_68) ;  /* 0x0000000000a48947 */ /* 0x004fec0003800000 */
[-C--:B-1----:R-:W-:Y:S01]  /*3ae0*/  IMAD.HI.U32 R0, R19, R7.reuse, RZ ;  /* 0x0000000713007227 */ /* 0x082fe200078e00ff */
[----:B------:R-:W-:Y:S02]  /*3af0*/  ISETP.NE.AND P0, PT, R6, 0x1, PT ;  /* 0x000000010600780c */ /* 0x000fe40003f05270 */
[----:B------:R-:W-:Y:S01]  /*3b00*/  ISETP.NE.AND P2, PT, R40, 0x1, PT ;  /* 0x000000012800780c */ /* 0x000fe20003f45270 */
[----:B----4-:R-:W-:Y:S01]  /*3b10*/  IMAD.HI.U32 R9, R24, R16, RZ ;  /* 0x0000001018097227 */ /* 0x010fe200078e00ff */
[----:B------:R-:W-:Y:S02]  /*3b20*/  SHF.R.U32.HI R0, RZ, R18, R0 ;  /* 0x00000012ff007219 */ /* 0x000fe40000011600 */
[----:B------:R-:W-:Y:S01]  /*3b30*/  ISETP.NE.AND P4, PT, R3, 0x1, PT ;  /* 0x000000010300780c */ /* 0x000fe20003f85270 */
[----:B------:R-:W-:Y:S01]  /*3b40*/  IMAD.HI.U32 R13, R10, R7, RZ ;  /* 0x000000070a0d7227 */ /* 0x000fe200078e00ff */
[----:B------:R-:W-:Y:S02]  /*3b50*/  SHF.R.U32.HI R9, RZ, R17, R9 ;  /* 0x00000011ff097219 */ /* 0x000fe40000011609 */
[----:B------:R-:W-:Y:S01]  /*3b60*/  SEL R0, R19, R0, !P0 ;  /* 0x0000000013007207 */ /* 0x000fe20004000000 */
[----:B------:R-:W-:Y:S01]  /*3b70*/  IMAD.HI.U32 R12, R11, R16, RZ ;  /* 0x000000100b0c7227 */ /* 0x000fe200078e00ff */
[----:B------:R-:W-:Y:S03]  /*3b80*/  SEL R9, R24, R9, !P4 ;  /* 0x0000000918097207 */ /* 0x000fe60006000000 */
[-C--:B------:R-:W-:Y:S01]  /*3b90*/  IMAD.HI.U32 R8, R0, R4.reuse, RZ ;  /* 0x0000000400087227 */ /* 0x080fe200078e00ff */
[----:B------:R-:W-:Y:S03]  /*3ba0*/  SHF.R.U32.HI R12, RZ, R17, R12 ;  /* 0x00000011ff0c7219 */ /* 0x000fe6000001160c */
[----:B------:R-:W-:Y:S01]  /*3bb0*/  IMAD.HI.U32 R2, R9, R4, RZ ;  /* 0x0000000409027227 */ /* 0x000fe200078e00ff */
[-C--:B------:R-:W-:Y:S02]  /*3bc0*/  @P2 SHF.R.U32.HI R0, RZ, R5.reuse, R8 ;  /* 0x00000005ff002219 */ /* 0x080fe40000011608 */
[----:B------:R-:W-:Y:S02]  /*3bd0*/  SHF.R.U32.HI R8, RZ, R18, R13 ;  /* 0x00000012ff087219 */ /* 0x000fe4000001160d */
[----:B------:R-:W-:Y:S01]  /*3be0*/  @P2 SHF.R.U32.HI R9, RZ, R5, R2 ;  /* 0x00000005ff092219 */ /* 0x000fe20000011602 */
[----:B------:R-:W-:Y:S01]  /*3bf0*/  IMAD R0, R40, R0, RZ ;  /* 0x0000000028007224 */ /* 0x000fe200078e02ff */
[----:B------:R-:W-:Y:S02]  /*3c00*/  SEL R8, R10, R8, !P0 ;  /* 0x000000080a087207 */ /* 0x000fe40004000000 */
[----:B------:R-:W-:Y:S01]  /*3c10*/  SEL R2, R11, R12, !P4 ;  /* 0x0000000c0b027207 */ /* 0x000fe20006000000 */
[----:B------:R-:W-:Y:S01]  /*3c20*/  IMAD R12, R40, R9, RZ ;  /* 0x00000009280c7224 */ /* 0x000fe200078e02ff */
[C---:B------:R-:W-:Y:S01]  /*3c30*/  ISETP.GE.AND P0, PT, R8.reuse, R0, PT ;  /* 0x000000000800720c */ /* 0x040fe20003f06270 */
[----:B------:R-:W-:Y:S03]  /*3c40*/  IMAD.HI.U32 R0, R8, R4, RZ ;  /* 0x0000000408007227 */ /* 0x000fe600078e00ff */
[----:B------:R-:W-:Y:S02]  /*3c50*/  ISETP.GE.OR P0, PT, R2, R12, P0 ;  /* 0x0000000c0200720c */ /* 0x000fe40000706670 */
[-C--:B------:R-:W-:Y:S04]  /*3c60*/  SHF.R.U32.HI R0, RZ, R5.reuse, R0 ;  /* 0x00000005ff007219 */ /* 0x080fe80000011600 */
[----:B------:R-:W-:Y:S05]  /*3c70*/  SEL R13, R8, R0, !P2 ;  /* 0x00000000080d7207 */ /* 0x000fea0005000000 */
[----:B------:R-:W-:Y:S02]  /*3c80*/  IMAD.MOV R12, RZ, RZ, -R13 ;  /* 0x000000ffff0c7224 */ /* 0x000fe400078e0a0d */
[----:B------:R-:W-:Y:S04]  /*3c90*/  @!P0 IMAD.HI.U32 R0, R2, R4, RZ ;  /* 0x0000000402008227 */ /* 0x000fe800078e00ff */
[----:B------:R-:W-:Y:S01]  /*3ca0*/  IMAD R12, R40, R12, R8 ;  /* 0x0000000c280c7224 */ /* 0x000fe200078e0208 */
[----:B------:R-:W-:Y:S04]  /*3cb0*/  @!P0 SHF.R.U32.HI R0, RZ, R5, R0 ;  /* 0x00000005ff008219 */ /* 0x000fe80000011600 */
[----:B------:R-:W-:Y:S04]  /*3cc0*/  @!P0 SEL R0, R2, R0, !P2 ;  /* 0x0000000002008207 */ /* 0x000fe80005000000 */
[----:B------:R-:W-:Y:S01]  /*3cd0*/  @!P0 IADD3 R13, PT, PT, R13, -R0, RZ ;  /* 0x800000000d0d8210 */ /* 0x000fe20007ffe0ff */
[----:B------:R-:W-:Y:S01]  /*3ce0*/  @!P0 IMAD R0, R9, R12, R0 ;  /* 0x0000000c09008224 */ /* 0x000fe200078e0200 */
[----:B------:R-:W-:Y:S01]  /*3cf0*/  IADD3 R9, PT, PT, -R8, RZ, RZ ;  /* 0x000000ff08097210 */ /* 0x000fe20007ffe1ff */
[--C-:B------:R-:W-:Y:S02]  /*3d00*/  IMAD.MOV R12, RZ, RZ, -R2.reuse ;  /* 0x000000ffff0c7224 */ /* 0x100fe400078e0a02 */
[----:B------:R-:W-:Y:S02]  /*3d10*/  @!P0 IMAD R8, R13, R40, R2 ;  /* 0x000000280d088224 */ /* 0x000fe400078e0202 */
[----:B------:R-:W-:Y:S02]  /*3d20*/  @!P0 IMAD.MOV.U32 R2, RZ, RZ, R0 ;  /* 0x000000ffff028224 */ /* 0x000fe400078e0000 */
[----:B------:R-:W-:Y:S02]  /*3d30*/  IMAD R11, R3, R12, R11 ;  /* 0x0000000c030b7224 */ /* 0x000fe400078e020b */
[----:B------:R-:W-:Y:S02]  /*3d40*/  IMAD R10, R6, R9, R10 ;  /* 0x00000009060a7224 */ /* 0x000fe400078e020a */
[----:B------:R-:W-:Y:S02]  /*3d50*/  IMAD R11, R2, R3, R11 ;  /* 0x00000003020b7224 */ /* 0x000fe400078e020b */
[----:B------:R-:W-:Y:S02]  /*3d60*/  IMAD R10, R8, R6, R10 ;  /* 0x00000006080a7224 */ /* 0x000fe400078e020a */
.L_x_68:
[----:B------:R-:W-:Y:S05]  /*3d70*/  BRA.U UP1, `(.L_x_69) ;  /* 0x0000000101107547 */ /* 0x000fea000b800000 */
[----:B------:R-:W-:Y:S04]  /*3d80*/  MOV R2, UR6 ;  /* 0x0000000600027c02 */ /* 0x000fe80008000f00 */
[----:B------:R-:W-:Y:S04]  /*3d90*/  SHF.L.U32 R2, R2, 0x1f, RZ ;  /* 0x0000001f02027819 */ /* 0x000fe800000006ff */
[----:B------:R-:W2:Y:S02]  /*3da0*/  SYNCS.PHASECHK.TRANS64.TRYWAIT P0, [UR7+0x78], R2 ;  /* 0x00007802ff0075a7 */ /* 0x000ea40008001107 */
[----:B--2---:R-:W-:Y:S05]  /*3db0*/  @!P0 BRA `(.L_x_70) ;  /* 0x0000005000e88947 */ /* 0x004fea0003800000 */
.L_x_69:
[----:B------:R-:W-:Y:S02]  /*3dc0*/  R2UR UR35, R15 ;  /* 0x000000000f2372ca */ /* 0x000fe400000e0000 */
[----:B------:R-:W-:Y:S02]  /*3dd0*/  R2UR UR34, R14 ;  /* 0x000000000e2272ca */ /* 0x000fe400000e0000 */
[----:B------:R-:W-:Y:S02]  /*3de0*/  ISETP.NE.U32.AND P2, PT, RZ, UR4, PT ;  /* 0x00000004ff007c0c */ /* 0x000fe4000bf45070 */
[----:B------:R-:W-:Y:S02]  /*3df0*/  SHF.L.U32 R14, R29, 0x1f, RZ ;  /* 0x0000001f1d0e7819 */ /* 0x000fe400000006ff */
[----:B------:R-:W-:Y:S05]  /*3e00*/  ISETP.NE.AND.EX P2, PT, RZ, UR5, PT, P2 ;  /* 0x00000005ff007c0c */ /* 0x000fea000bf45320 */
[----:B------:R-:W-:Y:S02]  /*3e10*/  USHF.L.U32 UR35, UR35, 0x7, URZ ;  /* 0x0000000723237899 */ /* 0x000fe400080006ff */
[----:B------:R-:W-:Y:S01]  /*3e20*/  USHF.L.U32 UR34, UR34, 0x7, URZ ;  /* 0x0000000722227899 */ /* 0x000fe200080006ff */
[----:B------:R-:W-:Y:S11]  /*3e30*/  BRA.U !UP3, `(.L_x_71) ;  /* 0x000000010b347547 */ /* 0x000ff6000b800000 */
[----:B------:R-:W-:Y:S01]  /*3e40*/  UPLOP3.LUT UP0, UPT, UPT, UPT, UP2, 0x80, 0x8 ;  /* 0x000000000008789c */ /* 0x000fe20003f0f020 */
[----:B--2---:R-:W-:Y:S02]  /*3e50*/  HFMA2 R0, -RZ, RZ, 0, 5.9604644775390625e-08 ;  /* 0x00000001ff007431 */ /* 0x004fe400000001ff */
[----:B------:R-:W-:Y:S03]  /*3e60*/  IMAD.MOV.U32 R88, RZ, RZ, 0x1 ;  /* 0x00000001ff587424 */ /* 0x000fe600078e00ff */
[----:B------:R-:W-:Y:S05]  /*3e70*/  PLOP3.LUT P0, PT, PT, PT, UP0, 0x80, 0x8 ;  /* 0x000000000008781c */ /* 0x000fea0003f0f008 */
[----:B------:R-:W2:Y:S01]  /*3e80*/  @UP0 LDCU.64 UR10, c[0x0][0x888] ;  /* 0x00011100ff0a07ac */ /* 0x000ea20008000a00 */
[----:B------:R-:W-:Y:S07]  /*3e90*/  @UP0 UIMAD UR8, UR36, UR4, URZ ;  /* 0x00000004240802a4 */ /* 0x000fee000f8e02ff */
[----:B------:R-:W-:Y:S01]  /*3ea0*/  @!P0 PRMT R88, R0, 0x7610, R88 ;  /* 0x0000761000588816 */ /* 0x000fe20000000058 */
[----:B--2---:R-:W-:Y:S03]  /*3eb0*/  @UP0 UIMAD.WIDE UR10, UR8, 0x4, UR10 ;  /* 0x00000004080a08a5 */ /* 0x004fe6000f8e020a */
[----:B------:R-:W2:Y:S03]  /*3ec0*/  @!UP0 LDCU UR8, c[0x0][0x880] ;  /* 0x00011000ff0887ac */ /* 0x000ea60008000800 */
[----:B------:R-:W-:Y:S01]  /*3ed0*/  IMAD.U32 R8, RZ, RZ, UR10 ;  /* 0x0000000aff087e24 */ /* 0x000fe2000f8e00ff */
[----:B------:R-:W-:Y:S05]  /*3ee0*/  MOV R9, UR11 ;  /* 0x0000000b00097c02 */ /* 0x000fea0008000f00 */
[----:B-----5:R3:W5:Y:S02]  /*3ef0*/  @P0 LDG.E R49, desc[UR46][R8.64] ;  /* 0x0000002e08310981 */ /* 0x020764000c1e1900 */
[----:B--23--:R-:W-:Y:S07]  /*3f00*/  @!P0 IMAD.U32 R49, RZ, RZ, UR8 ;  /* 0x00000008ff318e24 */ /* 0x00cfee000f8e00ff */
.L_x_71:
[----:B-----5:R-:W-:Y:S01]  /*3f10*/  @!P2 FSETP.EQ.AND P0, PT, R49, RZ, PT ;  /* 0x000000ff3100a20b */ /* 0x020fe20003f02000 */
[----:B------:R-:W-:Y:S01]  /*3f20*/  @!UPT UIADD3 URZ, UPT, UPT, URZ, URZ, URZ ;  /* 0x000000fffffff290 */ /* 0x000fe2000fffe0ff */
[----:B------:R-:W-:Y:S11]  /*3f30*/  @!P2 BRA `(.L_x_72) ;  /* 0x000000000014a947 */ /* 0x000ff60003800000 */
[----:B------:R-:W-:Y:S02]  /*3f40*/  LOP3.LUT P2, RZ, R88, 0xff, RZ, 0xc0, !PT ;  /* 0x000000ff58ff7812 */ /* 0x000fe4000784c0ff */
[----:B------:R-:W-:Y:S04]  /*3f50*/  PLOP3.LUT P0, PT, PT, PT, UP0, 0x80, 0x8 ;  /* 0x000000000008781c */ /* 0x000fe80003f0f008 */
[----:B------:R-:W-:Y:S07]  /*3f60*/  PLOP3.LUT P0, PT, P0, PT, PT, 0x8, 0x80 ;  /* 0x000000000080781c */ /* 0x000fee000070e170 */
[----:B------:R-:W-:Y:S11]  /*3f70*/  @P2 FSETP.EQ.AND P0, PT, R49, RZ, PT ;  /* 0x000000ff3100220b */ /* 0x000ff60003f02000 */
[----:B------:R-:W-:Y:S02]  /*3f80*/  @!UPT UIADD3 URZ, UPT, UPT, URZ, URZ, URZ ;  /* 0x000000fffffff290 */ /* 0x000fe4000fffe0ff */
.L_x_72:
[----:B------:R-:W3:Y:S01]  /*3f90*/  SYNCS.PHASECHK.TRANS64.TRYWAIT P2, [UR7+0x50], R14 ;  /* 0x0000500eff0075a7 */ /* 0x000ee20008041107 */
[----:B------:R-:W-:Y:S04]  /*3fa0*/  ELECT P4, URZ, PT ;  /* 0x0000000000ff782f */ /* 0x000fe80003880000 */
[----:B------:R-:W-:Y:S11]  /*3fb0*/  PLOP3.LUT P4, PT, P0, P4, PT, 0xf2, 0x2f ;  /* 0x00000000002f781c */ /* 0x000ff60000789e72 */
[----:B------:R-:W-:Y:S02]  /*3fc0*/  @!UPT UIADD3 URZ, UPT, UPT, URZ, URZ, URZ ;  /* 0x000000fffffff290 */ /* 0x000fe4000fffe0ff */
[----:B-1----:R-:W-:Y:S05]  /*3fd0*/  @!P4 IADD3 R8, P0, PT, R30, 0x580, RZ ;  /* 0x000005801e08c810 */ /* 0x002fea0007f1e0ff */
[----:B--2---:R-:W-:Y:S01]  /*3fe0*/  @!P4 IMAD.X R2, RZ, RZ, R31, P0 ;  /* 0x000000ffff02c224 */ /* 0x004fe200000e061f */
[----:B---3--:R-:W-:Y:S07]  /*3ff0*/  @!P2 BRA `(.L_x_73) ;  /* 0x000000500070a947 */ /* 0x008fee0003800000 */
.L_x_158:
[----:B------:R-:W-:Y:S01]  /*4000*/  @!P4 R2UR UR8, R2 ;  /* 0x000000000208c2ca */ /* 0x000fe200000e0000 */
[----:B------:R-:W-:Y:S01]  /*4010*/  VOTEU.ALL UP1, P4 ;  /* 0x0000000000ff7886 */ /* 0x000fe20002020000 */
[----:B------:R-:W-:Y:S01]  /*4020*/  @!P4 R2UR UR9, R8 ;  /* 0x000000000809c2ca */ /* 0x000fe200000e0000 */
[----:B-1----:R-:W-:Y:S01]  /*4030*/  @!P4 IMAD.MOV.U32 R0, RZ, RZ, 0x2000 ;  /* 0x00002000ff00c424 */ /* 0x002fe200078e00ff */
[----:B------:R-:W-:Y:S01]  /*4040*/  UMOV UR10, 0x0 ;  /* 0x00000000000a7882 */ /* 0x000fe20000000000 */
[----:B------:R-:W-:Y:S01]  /*4050*/  UMOV UR11, 0x10000000 ;  /* 0x10000000000b7882 */ /* 0x000fe20000000000 */
[----:B------:R-:W-:Y:S01]  /*4060*/  @!UP1 UIADD3 UR32, UPT, UPT, UR7, 0x200, URZ ;  /* 0x0000020007209890 */ /* 0x000fe2000fffe0ff */
[----:B------:R-:W-:Y:S06]  /*4070*/  VOTEU.ALL UP1, P4 ;  /* 0x0000000000ff7886 */ /* 0x000fec0002020000 */
[----:B------:R-:W-:Y:S01]  /*4080*/  IMAD.U32 R9, RZ, RZ, UR8 ;  /* 0x00000008ff097e24 */ /* 0x000fe2000f8e00ff */
[----:B------:R-:W-:Y:S01]  /*4090*/  UPRMT UR8, UR37, 0x654, UR33 ;  /* 0x0000065425087896 */ /* 0x000fe20008000021 */
[----:B------:R-:W-:Y:S03]  /*40a0*/  IMAD.U32 R8, RZ, RZ, UR9 ;  /* 0x00000009ff087e24 */ /* 0x000fe6000f8e00ff */
[----:B------:R-:W-:Y:S02]  /*40b0*/  @!P4 R2UR UR15, R9 ;  /* 0x00000000090fc2ca */ /* 0x000fe400000e0000 */
[----:B------:R-:W-:Y:S02]  /*40c0*/  @!P4 R2UR UR14, R8 ;  /* 0x00000000080ec2ca */ /* 0x000fe400000e0000 */
[----:B------:R-:W-:Y:S05]  /*40d0*/  @!P4 IADD3 R8, P0, PT, R30, 0x580, RZ ;  /* 0x000005801e08c810 */ /* 0x000fea0007f1e0ff */
[----:B------:R-:W-:Y:S06]  /*40e0*/  @!P4 IMAD.X R2, RZ, RZ, R31, P0 ;  /* 0x000000ffff02c224 */ /* 0x000fec00000e061f */
[----:B------:R1:W-:Y:S01]  /*40f0*/  @!UP1 UTMALDG.3D [UR32], [UR14], desc[UR10] ;  /* 0x00000a200e0095b4 */ /* 0x0003e20008011000 */
[----:B------:R1:W-:Y:S01]  /*4100*/  @!P4 SYNCS.ARRIVE.TRANS64.RED.A0TR RZ, [UR7+0x30], R0 ;  /* 0x00003000ffffc9a7 */ /* 0x0003e20008300407 */
[----:B------:R-:W-:Y:S01]  /*4110*/  SYNCS.ARRIVE.TRANS64.RED.A1T0 RZ, [UR8], RZ ;  /* 0x000000ffffff79a7 */ /* 0x000fe20008100408 */
[----:B------:R-:W2:Y:S02]  /*4120*/  SYNCS.PHASECHK.TRANS64.TRYWAIT P2, [UR7+0x58], R14 ;  /* 0x0000580eff0075a7 */ /* 0x000ea40008041107 */
[----:B-12---:R-:W-:Y:S05]  /*4130*/  @!P2 BRA `(.L_x_74) ;  /* 0x000000500038a947 */ /* 0x006fea0003800000 */
.L_x_160:
[----:B------:R-:W-:Y:S01]  /*4140*/  @!P4 R2UR UR8, R2 ;  /* 0x000000000208c2ca */ /* 0x000fe200000e0000 */
[----:B------:R-:W-:Y:S01]  /*4150*/  VOTEU.ALL UP1, P4 ;  /* 0x0000000000ff7886 */ /* 0x000fe20002020000 */
[----:B------:R-:W-:Y:S01]  /*4160*/  @!P4 R2UR UR9, R8 ;  /* 0x000000000809c2ca */ /* 0x000fe200000e0000 */
[----:B-1----:R-:W-:Y:S01]  /*4170*/  @!P4 IMAD.MOV.U32 R0, RZ, RZ, 0x2000 ;  /* 0x00002000ff00c424 */ /* 0x002fe200078e00ff */
[----:B------:R-:W-:Y:S01]  /*4180*/  UMOV UR10, 0x0 ;  /* 0x00000000000a7882 */ /* 0x000fe20000000000 */
[----:B------:R-:W-:Y:S01]  /*4190*/  UMOV UR11, 0x10000000 ;  /* 0x10000000000b7882 */ /* 0x000fe20000000000 */
[----:B------:R-:W-:Y:S02]  /*41a0*/  @!UP1 UIADD3 UR26, UPT, UPT, UR34, 0x20, URZ ;  /* 0x00000020221a9890 */ /* 0x000fe4000fffe0ff */
[----:B------:R-:W-:Y:S01]  /*41b0*/  @!UP1 UIADD3 UR24, UPT, UPT, UR7, 0x2200, URZ ;  /* 0x0000220007189890 */ /* 0x000fe2000fffe0ff */
[----:B------:R-:W-:Y:S01]  /*41c0*/  VOTEU.ALL UP1, P4 ;  /* 0x0000000000ff7886 */ /* 0x000fe20002020000 */
[----:B------:R-:W-:Y:S01]  /*41d0*/  UMOV UR27, UR35 ;  /* 0x00000023001b7c82 */ /* 0x000fe20008000000 */
[----:B------:R-:W-:Y:S02]  /*41e0*/  UMOV UR28, UR36 ;  /* 0x00000024001c7c82 */ /* 0x000fe40008000000 */
        /* <DEDUP_REMOVED lines=12> */
.L_x_162:
[----:B------:R-:W2:Y:S01]  /*42b0*/  LDC.64 R12, c[0x0][0xb18] ;  /* 0x0002c600ff0c7b82 */ /* 0x000ea20000000a00 */
[----:B------:R-:W-:Y:S01]  /*42c0*/  @!P4 R2UR UR8, R2 ;  /* 0x000000000208c2ca */ /* 0x000fe200000e0000 */
[----:B------:R-:W-:Y:S01]  /*42d0*/  VOTEU.ALL UP1, P4 ;  /* 0x0000000000ff7886 */ /* 0x000fe20002020000 */
[----:B------:R-:W-:Y:S01]  /*42e0*/  @!P4 R2UR UR9, R8 ;  /* 0x000000000809c2ca */ /* 0x000fe200000e0000 */
[----:B-1----:R-:W-:Y:S01]  /*42f0*/  @!P4 IMAD.MOV.U32 R0, RZ, RZ, 0x2000 ;  /* 0x00002000ff00c424 */ /* 0x002fe200078e00ff */
[----:B------:R-:W-:Y:S03]  /*4300*/  UMOV UR10, 0x0 ;  /* 0x00000000000a7882 */ /* 0x000fe60000000000 */
[----:B------:R-:W1:Y:S01]  /*4310*/  @!P1 LDC R2, c[0x0][0xb0c] ;  /* 0x0002c300ff029b82 */ /* 0x000e620000000800 */
[----:B------:R-:W-:Y:S01]  /*4320*/  @!UP1 UIADD3 UR18, UPT, UPT, UR34, 0x40, URZ ;  /* 0x0000004022129890 */ /* 0x000fe2000fffe0ff */
[----:B------:R-:W-:Y:S01]  /*4330*/  @P3 SHF.R.U32.HI R26, RZ, 0x10, R21 ;  /* 0x00000010ff1a3819 */ /* 0x000fe20000011615 */
[----:B------:R-:W-:Y:S01]  /*4340*/  @!UP1 UIADD3 UR16, UPT, UPT, UR7, 0x4200, URZ ;  /* 0x0000420007109890 */ /* 0x000fe2000fffe0ff */
[----:B------:R-:W-:Y:S01]  /*4350*/  VIADD R28, R28, 0x1 ;  /* 0x000000011c1c7836 */ /* 0x000fe20000000000 */
[----:B------:R-:W-:Y:S01]  /*4360*/  VOTEU.ALL UP1, P4 ;  /* 0x0000000000ff7886 */ /* 0x000fe20002020000 */
[----:B------:R-:W-:Y:S01]  /*4370*/  UMOV UR11, 0x10000000 ;  /* 0x10000000000b7882 */ /* 0x000fe20000000000 */
[----:B------:R-:W-:Y:S01]  /*4380*/  UMOV UR19, UR35 ;  /* 0x0000002300137c82 */ /* 0x000fe20008000000 */
[----:B------:R-:W-:Y:S01]  /*4390*/  IMAD.U32 R9, RZ, RZ, UR8 ;  /* 0x00000008ff097e24 */ /* 0x000fe2000f8e00ff */
[----:B------:R-:W-:Y:S01]  /*43a0*/  UMOV UR20, UR36 ;  /* 0x0000002400147c82 */ /* 0x000fe20008000000 */
[----:B------:R-:W-:Y:S01]  /*43b0*/  IMAD.U32 R8, RZ, RZ, UR9 ;  /* 0x00000009ff087e24 */ /* 0x000fe2000f8e00ff */
[----:B------:R-:W-:Y:S02]  /*43c0*/  UPRMT UR8, UR37, 0x654, UR17 ;  /* 0x0000065425087896 */ /* 0x000fe40008000011 */
[----:B------:R-:W-:Y:S02]  /*43d0*/  @!P4 R2UR UR15, R9 ;  /* 0x00000000090fc2ca */ /* 0x000fe400000e0000 */
[----:B------:R-:W-:Y:S02]  /*43e0*/  @!P4 R2UR UR14, R8 ;  /* 0x00000000080ec2ca */ /* 0x000fe400000e0000 */
[----:B------:R-:W3:Y:S11]  /*43f0*/  LDC.64 R8, c[0x0][0xb10] ;  /* 0x0002c400ff087b82 */ /* 0x000ef60000000a00 */
[----:B------:R1:W-:Y:S01]  /*4400*/  @!UP1 UTMALDG.3D [UR16], [UR14], desc[UR10] ;  /* 0x00000a100e0095b4 */ /* 0x0003e20008011000 */
[----:B------:R5:W-:Y:S01]  /*4410*/  @!P4 SYNCS.ARRIVE.TRANS64.RED.A0TR RZ, [UR7+0x40], R0 ;  /* 0x00004000ffffc9a7 */ /* 0x000be20008300407 */
[C---:B---3--:R-:W-:Y:S01]  /*4420*/  @!P1 IMAD.HI.U32 R8, R11.reuse, R8, RZ ;  /* 0x000000080b089227 */ /* 0x048fe200078e00ff */
[----:B--2---:R-:W-:Y:S02]  /*4430*/  @!P1 ISETP.NE.AND P0, PT, R12, 0x1, PT ;  /* 0x000000010c00980c */ /* 0x004fe40003f05270 */
[----:B-1----:R-:W-:Y:S01]  /*4440*/  @!P1 ISETP.NE.AND P2, PT, R2, 0x1, PT ;  /* 0x000000010200980c */ /* 0x002fe20003f45270 */
[----:B------:R-:W-:Y:S01]  /*4450*/  SYNCS.ARRIVE.TRANS64.RED.A1T0 RZ, [UR8], RZ ;  /* 0x000000ffffff79a7 */ /* 0x000fe20008100408 */
[C---:B------:R-:W-:Y:S01]  /*4460*/  @!P1 IMAD.HI.U32 R13, R10.reuse, R13, RZ ;  /* 0x0000000d0a0d9227 */ /* 0x040fe200078e00ff */
[----:B------:R-:W-:Y:S04]  /*4470*/  @!P1 SHF.R.U32.HI R8, RZ, R9, R8 ;  /* 0x00000009ff089219 */ /* 0x000fe80000011608 */
[----:B------:R-:W-:Y:S01]  /*4480*/  @!P1 SEL R8, R11, R8, !P2 ;  /* 0x000000080b089207 */ /* 0x000fe20005000000 */
[----:B------:R-:W1:Y:S01]  /*4490*/  SYNCS.PHASECHK.TRANS64.TRYWAIT P5, [UR7+0x68], R14 ;  /* 0x0000680eff0075a7 */ /* 0x000e6200080a1107 */
[----:B-----5:R-:W2:Y:S02]  /*44a0*/  @!P1 LDC R0, c[0x0][0xb20] ;  /* 0x0002c800ff009b82 */ /* 0x020ea40000000800 */
[----:B--2---:R-:W-:Y:S04]  /*44b0*/  @!P1 SHF.R.U32.HI R0, RZ, R0, R13 ;  /* 0x00000000ff009219 */ /* 0x004fe8000001160d */
[----:B------:R-:W-:Y:S05]  /*44c0*/  @!P1 SEL R9, R10, R0, !P0 ;  /* 0x000000000a099207 */ /* 0x000fea0004000000 */
[----:B------:R-:W-:Y:S02]  /*44d0*/  @!P1 IMAD.IADD R0, R9, 0x1, -R8 ;  /* 0x0000000109009824 */ /* 0x000fe400078e0a08 */
[----:B------:R-:W-:Y:S02]  /*44e0*/  @!P1 IMAD.IADD R8, R8, 0x1, -R9 ;  /* 0x0000000108089824 */ /* 0x000fe400078e0a09 */
[----:B------:R-:W-:Y:S02]  /*44f0*/  @!P1 IMAD R11, R0, R2, R11 ;  /* 0x00000002000b9224 */ /* 0x000fe400078e020b */
[----:B------:R-:W-:Y:S01]  /*4500*/  @!P1 IMAD R10, R8, R12, R10 ;  /* 0x0000000c080a9224 */ /* 0x000fe200078e020a */
[----:B-1----:R-:W-:Y:S06]  /*4510*/  @!P5 BRA `(.L_x_76) ;  /* 0x0000004c0070d947 */ /* 0x002fec0003800000 */
.L_x_164:
[----:B------:R-:W-:Y:S01]  /*4520*/  @!P4 IADD3 R2, P0, PT, R30, 0x580, RZ ;  /* 0x000005801e02c810 */ /* 0x000fe20007f1e0ff */
[----:B------:R-:W-:Y:S01]  /*4530*/  VOTEU.ALL UP1, P4 ;  /* 0x0000000000ff7886 */ /* 0x000fe20002020000 */
[----:B------:R-:W-:Y:S01]  /*4540*/  UMOV UR18, 0x0 ;  /* 0x0000000000127882 */ /* 0x000fe20000000000 */
[----:B------:R-:W-:Y:S01]  /*4550*/  UMOV UR19, 0x10000000 ;  /* 0x1000000000137882 */ /* 0x000fe20000000000 */
[----:B------:R-:W-:Y:S01]  /*4560*/  @!P4 R2UR UR9, R2 ;  /* 0x000000000209c2ca */ /* 0x000fe200000e0000 */
[----:B-1----:R-:W-:Y:S01]  /*4570*/  @!P4 IMAD.X R0, RZ, RZ, R31, P0 ;  /* 0x000000ffff00c224 */ /* 0x002fe200000e061f */
[----:B------:R-:W-:Y:S01]  /*4580*/  @!UP1 UIADD3 UR10, UPT, UPT, UR34, 0x60, URZ ;  /* 0x00000060220a9890 */ /* 0x000fe2000fffe0ff */
[----:B------:R-:W-:Y:S01]  /*4590*/  ISETP.NE.AND P0, PT, R28, 0x2, PT ;  /* 0x000000021c00780c */ /* 0x000fe20003f05270 */
[----:B------:R-:W-:Y:S01]  /*45a0*/  UMOV UR11, UR35 ;  /* 0x00000023000b7c82 */ /* 0x000fe20008000000 */
[----:B------:R-:W-:Y:S01]  /*45b0*/  UMOV UR12, UR36 ;  /* 0x00000024000c7c82 */ /* 0x000fe20008000000 */
[----:B------:R-:W-:Y:S01]  /*45c0*/  @!P4 R2UR UR8, R0 ;  /* 0x000000000008c2ca */ /* 0x000fe200000e0000 */
[----:B------:R-:W-:Y:S01]  /*45d0*/  IMAD.IADD R14, R10, 0x1, R86 ;  /* 0x000000010a0e7824 */ /* 0x000fe200078e0256 */
[----:B------:R-:W-:Y:S01]  /*45e0*/  @P3 R2UR UR36, R26 ;  /* 0x000000001a2432ca */ /* 0x000fe200000e0000 */
[----:B------:R-:W-:Y:S01]  /*45f0*/  IMAD.IADD R15, R11, 0x1, R87 ;  /* 0x000000010b0f7824 */ /* 0x000fe200078e0257 */
[----:B------:R-:W-:Y:S02]  /*4600*/  SEL R0, RZ, 0x1, P0 ;  /* 0x00000001ff007807 */ /* 0x000fe40000000000 */
[----:B------:R-:W-:Y:S01]  /*4610*/  LOP3.LUT R29, R29, 0x1, RZ, 0x3c, !PT ;  /* 0x000000011d1d7812 */ /* 0x000fe200078e3cff */
[----:B------:R-:W-:Y:S01]  /*4620*/  IMAD.U32 R8, RZ, RZ, UR9 ;  /* 0x00000009ff087e24 */ /* 0x000fe2000f8e00ff */
[----:B------:R-:W-:Y:S01]  /*4630*/  @!UP1 UIADD3 UR9, UPT, UPT, UR7, 0x48, URZ ;  /* 0x0000004807099890 */ /* 0x000fe2000fffe0ff */
[----:B------:R-:W-:Y:S02]  /*4640*/  LOP3.LUT R27, R27, R0, RZ, 0x3c, !PT ;  /* 0x000000001b1b7212 */ /* 0x000fe400078e3cff */
[----:B------:R-:W-:Y:S02]  /*4650*/  SEL R28, R28, RZ, P0 ;  /* 0x000000ff1c1c7207 */ /* 0x000fe40000000000 */
[----:B------:R-:W-:Y:S01]  /*4660*/  IMAD.U32 R9, RZ, RZ, UR8 ;  /* 0x00000008ff097e24 */ /* 0x000fe2000f8e00ff */
[----:B------:R-:W-:Y:S01]  /*4670*/  @!P4 R2UR UR14, R8 ;  /* 0x00000000080ec2ca */ /* 0x000fe200000e0000 */
[----:B------:R-:W-:Y:S01]  /*4680*/  @!UP1 UIADD3 UR8, UPT, UPT, UR7, 0x6200, URZ ;  /* 0x0000620007089890 */ /* 0x000fe2000fffe0ff */
[----:B------:R-:W-:Y:S02]  /*4690*/  VOTEU.ALL UP1, P4 ;  /* 0x0000000000ff7886 */ /* 0x000fe40002020000 */
[----:B------:R-:W-:Y:S11]  /*46a0*/  @!P4 R2UR UR15, R9 ;  /* 0x00000000090fc2ca */ /* 0x000ff600000e0000 */
[----:B------:R-:W-:Y:S02]  /*46b0*/  @!UPT UIADD3 URZ, UPT, UPT, URZ, URZ, URZ ;  /* 0x000000fffffff290 */ /* 0x000fe4000fffe0ff */
[----:B------:R2:W-:Y:S01]  /*46c0*/  @!UP1 UTMALDG.3D [UR8], [UR14], desc[UR18] ;  /* 0x000012080e0095b4 */ /* 0x0005e20008011000 */
[----:B------:R2:W-:Y:S01]  /*46d0*/  @!P4 SYNCS.ARRIVE.TRANS64.RED.A0TR RZ, [UR7+0x48], R25 ;  /* 0x00004819ffffc9a7 */ /* 0x0005e20008300407 */
[----:B------:R-:W-:Y:S01]  /*46e0*/  UPLOP3.LUT UP1, UPT, UPT, UPT, UPT, 0x80, 0x8 ;  /* 0x000000000008789c */ /* 0x000fe20003f2f070 */
[----:B------:R-:W-:Y:S01]  /*46f0*/  SYNCS.ARRIVE.TRANS64.RED.A1T0 RZ, [UR13], RZ ;  /* 0x000000ffffff79a7 */ /* 0x000fe2000810040d */
[----:B------:R-:W-:Y:S09]  /*4700*/  @P3 BRA `(.L_x_77) ;  /* 0xfffffff000a03947 */ /* 0x000ff2000383ffff */
[----:B------:R-:W-:-:S04]  /*4710*/  SHF.L.U32 R2, R29, 0x1f, RZ ;  /* 0x0000001f1d027819 */ /* 0x000fc800000006ff */
[----:B------:R-:W1:Y:S02]  /*4720*/  SYNCS.PHASECHK.TRANS64.TRYWAIT P0, [UR7+0x50], R2 ;  /* 0x00005002ff0075a7 */ /* 0x000e640008001107 */
[----:B-1----:R-:W-:Y:S05]  /*4730*/  @!P0 BRA `(.L_x_78) ;  /* 0x0000004c00008947 */ /* 0x002fea0003800000 */
.L_x_166:
[----:B------:R-:W3:Y:S02]  /*4740*/  SYNCS.PHASECHK.TRANS64.TRYWAIT P0, [UR7+0x58], R2 ;  /* 0x00005802ff0075a7 */ /* 0x000ee40008001107 */
[----:B---3--:R-:W-:Y:S05]  /*4750*/  @!P0 BRA `(.L_x_79) ;  /* 0x0000004c00108947 */ /* 0x008fea0003800000 */
.L_x_168:
[----:B------:R-:W3:Y:S02]  /*4760*/  SYNCS.PHASECHK.TRANS64.TRYWAIT P0, [UR7+0x60], R2 ;  /* 0x00006002ff0075a7 */ /* 0x000ee40008001107 */
[----:B---3--:R-:W-:Y:S05]  /*4770*/  @!P0 BRA `(.L_x_80) ;  /* 0x0000004c00208947 */ /* 0x008fea0003800000 */
.L_x_170:
[----:B-1----:R-:W-:-:S07]  /*4780*/  MOV R0, UR7 ;  /* 0x0000000700007c02 */ /* 0x002fce0008000f00 */
.L_x_81:
[----:B-1----:R-:W-:-:S04]  /*4790*/  SHF.L.U32 R2, R29, 0x1f, RZ ;  /* 0x0000001f1d027819 */ /* 0x002fc800000006ff */
[----:B------:R1:W3:Y:S03]  /*47a0*/  SYNCS.PHASECHK.TRANS64.TRYWAIT P0, [R0+URZ+0x68], R2 ;  /* 0x00006802000075a7 */ /* 0x0002e600080011ff */
[----:B---3--:R-:W-:Y:S05]  /*47b0*/  @!P0 NANOSLEEP.SYNCS 0x989680 ;  /* 0x009896800000895d */ /* 0x008fea0003900000 */
[----:B------:R-:W3:Y:S02]  /*47c0*/  @!P0 SYNCS.PHASECHK.TRANS64 P0, [R0+URZ+0x68], R2 ;  /* 0x00006802000085a7 */ /* 0x000ee400080010ff */
[----:B--23--:R-:W-:Y:S05]  /*47d0*/  @P0 EXIT ;  /* 0x000000000000094d */ /* 0x00cfea0003800000 */
[----:B------:R-:W-:Y:S05]  /*47e0*/  BRA `(.L_x_81) ;  /* 0xfffffffc00e87947 */ /* 0x000fea000383ffff */
.L_x_66:
[----:B------:R-:W-:-:S06]  /*47f0*/  UISETP.GE.AND UP1, UPT, UR8, 0x4, UPT ;  /* 0x000000040800788c */ /* 0x000fcc000bf26270 */
[----:B------:R-:W-:-:S13]  /*4800*/  PLOP3.LUT P0, PT, PT, PT, UP1, 0x80, 0x8 ;  /* 0x000000000008781c */ /* 0x000fda0003f0f018 */
[----:B------:R-:W-:Y:S05]  /*4810*/  @!P0 EXIT ;  /* 0x000000000000894d */ /* 0x000fea0003800000 */
[----:B------:R-:W-:Y:S01]  /*4820*/  BAR.SYNC.DEFER_BLOCKING 0x6, 0xa0 ;  /* 0x0182800000007b1d */ /* 0x000fe20000010000 */
[C---:B------:R-:W-:Y:S01]  /*4830*/  IMAD.SHL.U32 R2, R101.reuse, 0x20, RZ ;  /* 0x0000002065027824 */ /* 0x040fe200078e00ff */
[C---:B------:R-:W-:Y:S01]  /*4840*/  SHF.L.U32 R46, R101.reuse, 0x10, RZ ;  /* 0x00000010652e7819 */ /* 0x040fe200000006ff */
[C---:B------:R-:W-:Y:S01]  /*4850*/  IMAD.SHL.U32 R100, R101.reuse, 0x4, RZ ;  /* 0x0000000465647824 */ /* 0x040fe200078e00ff */
[C---:B------:R-:W-:Y:S01]  /*4860*/  LOP3.LUT R102, R101.reuse, 0x60, RZ, 0xc0, !PT ;  /* 0x0000006065667812 */ /* 0x040fe200078ec0ff */
[----:B------:R-:W-:Y:S01]  /*4870*/  HFMA2 R97, -RZ, RZ, 0, 5.9604644775390625e-08 ;  /* 0x00000001ff617431 */ /* 0x000fe200000001ff */
[----:B------:R-:W-:Y:S02]  /*4880*/  UMOV UR48, 0x400 ;  /* 0x0000040000307882 */ /* 0x000fe40000000000 */
[----:B------:R-:W1:Y:S01]  /*4890*/  LDC R91, c[0x0][0x370] ;  /* 0x0000dc00ff5b7b82 */ /* 0x000e620000000800 */
[----:B------:R-:W-:Y:S01]  /*48a0*/  ULEA UR48, UR37, UR48, 0x18 ;  /* 0x0000003025307291 */ /* 0x000fe2000f8ec0ff */
[----:B------:R-:W-:Y:S01]  /*48b0*/  LOP3.LUT R3, R2, 0xc0, RZ, 0xc0, !PT ;  /* 0x000000c002037812 */ /* 0x000fe200078ec0ff */
[----:B------:R-:W-:Y:S01]  /*48c0*/  HFMA2 R95, -RZ, RZ, 0, 0 ;  /* 0x00000000ff5f7431 */ /* 0x000fe200000001ff */
[----:B------:R-:W-:Y:S01]  /*48d0*/  LOP3.LUT R99, R101, 0x2, RZ, 0xc0, !PT ;  /* 0x0000000265637812 */ /* 0x000fe200078ec0ff */
[----:B------:R-:W-:Y:S01]  /*48e0*/  UIADD3 UR4, UPT, UPT, UR48, 0x200, URZ ;  /* 0x0000020030047890 */ /* 0x000fe2000fffe0ff */
[----:B------:R-:W-:Y:S01]  /*48f0*/  LOP3.LUT R100, R3, 0x18, R100, 0xf8, !PT ;  /* 0x0000001803647812 */ /* 0x000fe200078ef864 */
[----:B------:R-:W-:Y:S01]  /*4900*/  IMAD.MOV.U32 R45, RZ, RZ, RZ ;  /* 0x000000ffff2d7224 */ /* 0x000fe200078e00ff */
[----:B------:R-:W2:Y:S01]  /*4910*/  LDC R42, c[0x0][0xb0c] ;  /* 0x0002c300ff2a7b82 */ /* 0x000ea20000000800 */
[----:B------:R-:W-:Y:S01]  /*4920*/  LOP3.LUT R46, R46, 0x600000, RZ, 0xc0, !PT ;  /* 0x006000002e2e7812 */ /* 0x000fe200078ec0ff */
[----:B------:R-:W-:Y:S01]  /*4930*/  IMAD.MOV.U32 R105, RZ, RZ, RZ ;  /* 0x000000ffff697224 */ /* 0x000fe200078e00ff */
[----:B------:R-:W-:Y:S01]  /*4940*/  LOP3.LUT R100, R100, 0xf20, R2, 0xf8, !PT ;  /* 0x00000f2064647812 */ /* 0x000fe200078ef802 */
[----:B------:R-:W-:Y:S01]  /*4950*/  IMAD.U32 R93, RZ, RZ, UR4 ;  /* 0x00000004ff5d7e24 */ /* 0x000fe2000f8e00ff */
[----:B------:R-:W-:Y:S01]  /*4960*/  LOP3.LUT R101, R101, 0x4, RZ, 0xc0, !PT ;  /* 0x0000000465657812 */ /* 0x000fe200078ec0ff */
[----:B------:R-:W4:Y:S01]  /*4970*/  LDCU.64 UR52, c[0x0][0x348] ;  /* 0x00006900ff3477ac */ /* 0x000f220008000a00 */
[----:B------:R-:W-:Y:S01]  /*4980*/  MOV R96, RZ ;  /* 0x000000ff00607202 */ /* 0x000fe20000000f00 */
[----:B------:R-:W1:Y:S01]  /*4990*/  LDC R89, c[0x0][0xb20] ;  /* 0x0002c800ff597b82 */ /* 0x000e620000000800 */
[----:B------:R-:W3:Y:S01]  /*49a0*/  LDS R0, [UR48+0x130] ;  /* 0x00013030ff007984 */ /* 0x000ee20008000800 */
[----:B------:R-:W-:Y:S01]  /*49b0*/  IMAD R100, R100, 0x2, R93 ;  /* 0x0000000264647824 */ /* 0x000fe200078e025d */
[----:B------:R-:W1:Y:S03]  /*49c0*/  LDCU.64 UR38, c[0x0][0x888] ;  /* 0x00011100ff2677ac */ /* 0x000e660008000a00 */
[--C-:B------:R-:W-:Y:S01]  /*49d0*/  IMAD R99, R99, -0x10, R100.reuse ;  /* 0xfffffff063637824 */ /* 0x100fe200078e0264 */
[----:B------:R-:W1:Y:S01]  /*49e0*/  LDCU.64 UR44, c[0x0][0x890] ;  /* 0x00011200ff2c77ac */ /* 0x000e620008000a00 */
[----:B------:R-:W1:Y:S01]  /*49f0*/  LDC R41, c[0x0][0xb30] ;  /* 0x0002cc00ff297b82 */ /* 0x000e620000000800 */
[----:B------:R-:W-:Y:S01]  /*4a00*/  IMAD R98, R101, -0x10, R100 ;  /* 0xfffffff065627824 */ /* 0x000fe200078e0264 */
[----:B------:R-:W-:Y:S01]  /*4a10*/  UMOV UR49, URZ ;  /* 0x000000ff00317c82 */ /* 0x000fe20008000000 */
[----:B------:R-:W-:-:S05]  /*4a20*/  UMOV UR51, URZ ;  /* 0x000000ff00337c82 */ /* 0x000fca0008000000 */
[----:B------:R-:W1:Y:S08]  /*4a30*/  LDC.64 R84, c[0x0][0xb10] ;  /* 0x0002c400ff547b82 */ /* 0x000e700000000a00 */
[----:B------:R-:W1:Y:S08]  /*4a40*/  LDC.64 R38, c[0x0][0xb18] ;  /* 0x0002c600ff267b82 */ /* 0x000e700000000a00 */
[----:B------:R-:W1:Y:S08]  /*4a50*/  LDC.64 R36, c[0x0][0xb28] ;  /* 0x0002ca00ff247b82 */ /* 0x000e700000000a00 */
[----:B------:R-:W1:Y:S01]  /*4a60*/  LDC.64 R82, c[0x0][0x8b0] ;  /* 0x00022c00ff527b82 */ /* 0x000e620000000a00 */
[----:B---3--:R-:W-:-:S07]  /*4a70*/  IMAD.IADD R46, R0, 0x1, R46 ;  /* 0x00000001002e7824 */ /* 0x008fce00078e022e */
[----:B------:R-:W3:Y:S08]  /*4a80*/  LDC.64 R80, c[0x0][0x8a8] ;  /* 0x00022a00ff507b82 */ /* 0x000ef00000000a00 */
[----:B--2-4-:R-:W1:Y:S02]  /*4a90*/  LDC R90, c[0x0][0x374] ;  /* 0x0000dd00ff5a7b82 */ /* 0x014e640000000800 */
.L_x_125:
[----:B------:R-:W-:Y:S02]  /*4aa0*/  LEA R0, R105, UR48, 0x3 ;  /* 0x0000003069007c11 */ /* 0x000fe4000f8e18ff */
[----:B------:R-:W-:Y:S02]  /*4ab0*/  SHF.L.U32 R2, R95, 0x1f, RZ ;  /* 0x0000001f5f027819 */ /* 0x000fe400000006ff */
[----:B-1----:R-:W-:Y:S02]  /*4ac0*/  LEA R16, R105, UR48, 0x4 ;  /* 0x0000003069107c11 */ /* 0x002fe4000f8e20ff */
[----:B------:R-:W2:Y:S02]  /*4ad0*/  SYNCS.PHASECHK.TRANS64.TRYWAIT P0, [R0+URZ+0x80], R2 ;  /* 0x00008002000075a7 */ /* 0x000ea400080011ff */
[----:B--23--:R-:W-:Y:S05]  /*4ae0*/  @!P0 BRA `(.L_x_82) ;  /* 0x00000048005c8947 */ /* 0x00cfea0003800000 */
.L_x_171:
[----:B------:R-:W4:Y:S01]  /*4af0*/  LDC.64 R10, c[0x0][0xb10] ;  /* 0x0002c400ff0a7b82 */ /* 0x000f220000000a00 */
[----:B------:R-:W3:Y:S01]  /*4b00*/  LDS.128 R16, [R16+0x110] ;  /* 0x0001100010107984 */ /* 0x000ee20000000c00 */
[----:B-1----:R-:W-:Y:S01]  /*4b10*/  ISETP.NE.AND P1, PT, R41, 0x1, PT ;  /* 0x000000012900780c */ /* 0x002fe20003f25270 */
[----:B--2---:R-:W-:Y:S01]  /*4b20*/  VIADD R0, R0, 0x90 ;  /* 0x0000009000007836 */ /* 0x004fe20000000000 */
[----:B------:R-:W-:Y:S04]  /*4b30*/  ISETP.GE.AND P0, PT, R40, 0x1, PT ;  /* 0x000000012800780c */ /* 0x000fe80003f06270 */
[----:B------:R-:W1:Y:S01]  /*4b40*/  LDC.64 R8, c[0x0][0xb18] ;  /* 0x0002c600ff087b82 */ /* 0x000e620000000a00 */
[----:B------:R-:W-:Y:S01]  /*4b50*/  PRMT R0, RZ, 0x654, R0 ;  /* 0x00000654ff007816 */ /* 0x000fe20000000000 */
[----:B------:R-:W-:Y:S01]  /*4b60*/  @!PT LDS RZ, [RZ] ;  /* 0x00000000fffff984 */ /* 0x000fe20000000800 */
[----:B------:R-:W-:Y:S01]  /*4b70*/  @!PT LDS RZ, [RZ] ;  /* 0x00000000fffff984 */ /* 0x000fe20000000800 */
[----:B------:R-:W-:Y:S01]  /*4b80*/  @!PT LDS RZ, [RZ] ;  /* 0x00000000fffff984 */ /* 0x000fe20000000800 */
[----:B------:R-:W-:Y:S01]  /*4b90*/  @!PT LDS RZ, [RZ] ;  /* 0x00000000fffff984 */ /* 0x000fe20000000800 */
[----:B------:R2:W-:Y:S06]  /*4ba0*/  MEMBAR.ALL.CTA ;  /* 0x0000000000007992 */ /* 0x0005ec0000008000 */
[----:B--2---:R-:W2:Y:S01]  /*4bb0*/  FENCE.VIEW.ASYNC.S ;  /* 0x00000000000073c6 */ /* 0x004ea20000000000 */
[----:B------:R-:W1:Y:S08]  /*4bc0*/  @!P1 LDC R12, c[0x0][0xb20] ;  /* 0x0002c800ff0c9b82 */ /* 0x000e700000000800 */
[----:B------:R-:W1:Y:S01]  /*4bd0*/  @!P1 LDC R7, c[0x0][0xb0c] ;  /* 0x0002c300ff079b82 */ /* 0x000e620000000800 */
[----:B--2---:R2:W-:Y:S01]  /*4be0*/  SYNCS.ARRIVE.TRANS64.RED.A1T0 RZ, [R0+URZ], RZ ;  /* 0x000000ff00ff79a7 */ /* 0x0045e200081004ff */
[----:B---3--:R-:W-:Y:S04]  /*4bf0*/  LOP3.LUT P4, RZ, R18, 0x1, RZ, 0xc0, !PT ;  /* 0x0000000112ff7812 */ /* 0x008fe8000788c0ff */
[----:B------:R-:W-:Y:S09]  /*4c00*/  P2R R103, PR, RZ, 0x10 ;  /* 0x00000010ff677803 */ /* 0x000ff20000000000 */
[----:B------:R-:W-:Y:S02]  /*4c10*/  @P4 MOV R44, R16 ;  /* 0x00000010002c4202 */ /* 0x000fe40000000f00 */
[----:B------:R-:W-:Y:S01]  /*4c20*/  @P4 LOP3.LUT R43, R17, 0xffff, RZ, 0xc0, !PT ;  /* 0x0000ffff112b4812 */ /* 0x000fe200078ec0ff */
[----:B--2-4-:R-:W-:Y:S06]  /*4c30*/  @!P0 BRA `(.L_x_83) ;  /* 0x0000000000a48947 */ /* 0x014fec0003800000 */
[----:B------:R-:W-:Y:S01]  /*4c40*/  IMAD.HI.U32 R0, R90, R39, RZ ;  /* 0x000000275a007227 */ /* 0x000fe200078e00ff */
[----:B------:R-:W-:Y:S02]  /*4c50*/  ISETP.NE.AND P0, PT, R38, 0x1, PT ;  /* 0x000000012600780c */ /* 0x000fe40003f05270 */
[----:B------:R-:W-:Y:S01]  /*4c60*/  ISETP.NE.AND P2, PT, R40, 0x1, PT ;  /* 0x000000012800780c */ /* 0x000fe20003f45270 */
[----:B------:R-:W-:Y:S01]  /*4c70*/  IMAD.HI.U32 R4, R91, R84, RZ ;  /* 0x000000545b047227 */ /* 0x000fe200078e00ff */
[----:B------:R-:W-:Y:S02]  /*4c80*/  SHF.R.U32.HI R0, RZ, R89, R0 ;  /* 0x00000059ff007219 */ /* 0x000fe40000011600 */
[----:B------:R-:W-:Y:S01]  /*4c90*/  ISETP.NE.AND P3, PT, R42, 0x1, PT ;  /* 0x000000012a00780c */ /* 0x000fe20003f65270 */
[----:B------:R-:W-:Y:S01]  /*4ca0*/  IMAD.HI.U32 R6, R43, R39, RZ ;  /* 0x000000272b067227 */ /* 0x000fe200078e00ff */
[-C--:B------:R-:W-:Y:S02]  /*4cb0*/  SHF.R.U32.HI R4, RZ, R85.reuse, R4 ;  /* 0x00000055ff047219 */ /* 0x080fe40000011604 */
[----:B------:R-:W-:Y:S01]  /*4cc0*/  SEL R0, R90, R0, !P0 ;  /* 0x000000005a007207 */ /* 0x000fe20004000000 */
[----:B------:R-:W-:Y:S01]  /*4cd0*/  IMAD.HI.U32 R5, R44, R84, RZ ;  /* 0x000000542c057227 */ /* 0x000fe200078e00ff */
[----:B------:R-:W-:Y:S03]  /*4ce0*/  SEL R4, R91, R4, !P3 ;  /* 0x000000045b047207 */ /* 0x000fe60005800000 */
[-C--:B------:R-:W-:Y:S01]  /*4cf0*/  IMAD.HI.U32 R3, R0, R36.reuse, RZ ;  /* 0x0000002400037227 */ /* 0x080fe200078e00ff */
[----:B------:R-:W-:Y:S03]  /*4d00*/  SHF.R.U32.HI R5, RZ, R85, R5 ;  /* 0x00000055ff057219 */ /* 0x000fe60000011605 */
[----:B------:R-:W-:Y:S01]  /*4d10*/  IMAD.HI.U32 R2, R4, R36, RZ ;  /* 0x0000002404027227 */ /* 0x000fe200078e00ff */
[----:B------:R-:W-:Y:S02]  /*4d20*/  @P2 SHF.R.U32.HI R0, RZ, R37, R3 ;  /* 0x00000025ff002219 */ /* 0x000fe40000011603 */
[----:B------:R-:W-:Y:S02]  /*4d30*/  SHF.R.U32.HI R3, RZ, R89, R6 ;  /* 0x00000059ff037219 */ /* 0x000fe40000011606 */
[----:B------:R-:W-:Y:S01]  /*4d40*/  @P2 SHF.R.U32.HI R4, RZ, R37, R2 ;  /* 0x00000025ff042219 */ /* 0x000fe20000011602 */
[----:B------:R-:W-:Y:S01]  /*4d50*/  IMAD R0, R40, R0, RZ ;  /* 0x0000000028007224 */ /* 0x000fe200078e02ff */
[----:B------:R-:W-:Y:S02]  /*4d60*/  SEL R3, R43, R3, !P0 ;  /* 0x000000032b037207 */ /* 0x000fe40004000000 */
[----:B------:R-:W-:Y:S01]  /*4d70*/  SEL R2, R44, R5, !P3 ;  /* 0x000000052c027207 */ /* 0x000fe20005800000 */
[----:B------:R-:W-:Y:S01]  /*4d80*/  IMAD R5, R40, R4, RZ ;  /* 0x0000000428057224 */ /* 0x000fe200078e02ff */
[C---:B------:R-:W-:Y:S01]  /*4d90*/  ISETP.GE.AND P0, PT, R3.reuse, R0, PT ;  /* 0x000000000300720c */ /* 0x040fe20003f06270 */
[C---:B------:R-:W-:Y:S03]  /*4da0*/  IMAD.HI.U32 R0, R3.reuse, R36, RZ ;  /* 0x0000002403007227 */ /* 0x040fe600078e00ff */
[C---:B------:R-:W-:Y:S02]  /*4db0*/  ISETP.GE.OR P0, PT, R2.reuse, R5, P0 ;  /* 0x000000050200720c */ /* 0x040fe40000706670 */
[----:B------:R-:W-:Y:S04]  /*4dc0*/  SHF.R.U32.HI R0, RZ, R37, R0 ;  /* 0x00000025ff007219 */ /* 0x000fe80000011600 */
[C---:B------:R-:W-:Y:S05]  /*4dd0*/  SEL R6, R3.reuse, R0, !P2 ;  /* 0x0000000003067207 */ /* 0x040fea0005000000 */
        /* <DEDUP_REMOVED lines=14> */
[----:B------:R-:W-:Y:S07]  /*4ec0*/  IMAD R43, R3, R38, R43 ;  /* 0x00000026032b7224 */ /* 0x000fee00078e022b */
.L_x_83:
[----:B-1----:R-:W-:Y:S01]  /*4ed0*/  @!P1 ISETP.NE.AND P0, PT, R8, 0x1, PT ;  /* 0x000000010800980c */ /* 0x002fe20003f05270 */
[----:B------:R-:W-:Y:S01]  /*4ee0*/  @!P1 IMAD.HI.U32 R2, R43, R9, RZ ;  /* 0x000000092b029227 */ /* 0x000fe200078e00ff */
[----:B------:R-:W-:Y:S01]  /*4ef0*/  R2UR UR42, R15 ;  /* 0x000000000f2a72ca */ /* 0x000fe200000e0000 */
[----:B------:R-:W-:Y:S01]  /*4f00*/  BSSY.RECONVERGENT B6, `(.L_x_84) ;  /* 0x0000031000067945 */ /* 0x000fe20003800200 */
[----:B------:R-:W-:Y:S01]  /*4f10*/  R2UR UR41, R14 ;  /* 0x000000000e2972ca */ /* 0x000fe200000e0000 */
[C---:B------:R-:W-:Y:S01]  /*4f20*/  @!P1 IMAD.HI.U32 R0, R44.reuse, R10, RZ ;  /* 0x0000000a2c009227 */ /* 0x040fe200078e00ff */
[----:B------:R-:W-:Y:S02]  /*4f30*/  @!P1 SHF.R.U32.HI R2, RZ, R12, R2 ;  /* 0x0000000cff029219 */ /* 0x000fe40000011602 */
[----:B------:R-:W-:Y:S01]  /*4f40*/  @!P1 ISETP.NE.AND P2, PT, R7, 0x1, PT ;  /* 0x000000010700980c */ /* 0x000fe20003f45270 */
[----:B------:R-:W-:Y:S01]  /*4f50*/  VIADD R105, R105, 0x1 ;  /* 0x0000000169697836 */ /* 0x000fe20000000000 */
[----:B------:R-:W-:Y:S02]  /*4f60*/  @!P1 SEL R2, R43, R2, !P0 ;  /* 0x000000022b029207 */ /* 0x000fe40004000000 */
[----:B------:R-:W-:Y:S02]  /*4f70*/  @!P1 SHF.R.U32.HI R0, RZ, R11, R0 ;  /* 0x0000000bff009219 */ /* 0x000fe40000011600 */
[----:B------:R-:W-:Y:S01]  /*4f80*/  LOP3.LUT P0, RZ, R93, 0x1b0, RZ, 0xc0, !PT ;  /* 0x000001b05dff7812 */ /* 0x000fe2000780c0ff */
[----:B------:R-:W-:Y:S01]  /*4f90*/  USHF.L.U32 UR42, UR42, 0x7, URZ ;  /* 0x000000072a2a7899 */ /* 0x000fe200080006ff */
[----:B------:R-:W-:Y:S01]  /*4fa0*/  @!P1 SEL R3, R44, R0, !P2 ;  /* 0x000000002c039207 */ /* 0x000fe20005000000 */
[----:B------:R-:W-:Y:S01]  /*4fb0*/  USHF.L.U32 UR41, UR41, 0x7, URZ ;  /* 0x0000000729297899 */ /* 0x000fe200080006ff */
[----:B------:R-:W-:Y:S03]  /*4fc0*/  @P4 SHF.R.U32.HI R94, RZ, 0x10, R17 ;  /* 0x00000010ff5e4819 */ /* 0x000fe60000011611 */
[----:B------:R-:W-:Y:S02]  /*4fd0*/  @!P1 IMAD.IADD R0, R2, 0x1, -R3 ;  /* 0x0000000102009824 */ /* 0x000fe400078e0a03 */
[----:B------:R-:W-:Y:S02]  /*4fe0*/  @!P1 IMAD.IADD R2, R3, 0x1, -R2 ;  /* 0x0000000103029824 */ /* 0x000fe400078e0a02 */
[----:B------:R-:W-:Y:S02]  /*4ff0*/  @!P1 IMAD R44, R0, R7, R44 ;  /* 0x00000007002c9224 */ /* 0x000fe400078e022c */
[----:B------:R-:W-:Y:S01]  /*5000*/  @!P1 IMAD R43, R2, R8, R43 ;  /* 0x00000008022b9224 */ /* 0x000fe200078e022b */
[----:B------:R-:W-:Y:S06]  /*5010*/  @!P0 BRA `(.L_x_85) ;  /* 0x00000000007c8947 */ /* 0x000fec0003800000 */
[----:B------:R-:W1:Y:S01]  /*5020*/  LDCU.64 UR8, c[0x4][0x80] ;  /* 0x01001000ff0877ac */ /* 0x000e620008000a00 */
[----:B------:R-:W-:Y:S01]  /*5030*/  MOV R2, 0x0 ;  /* 0x0000000000027802 */ /* 0x000fe20000000f00 */
[----:B------:R-:W-:Y:S02]  /*5040*/  HFMA2 R12, -RZ, RZ, 0, 5.9604644775390625e-08 ;  /* 0x00000001ff0c7431 */ /* 0x000fe400000001ff */
[----:B------:R-:W-:Y:S01]  /*5050*/  IMAD.MOV.U32 R8, RZ, RZ, 0x70 ;  /* 0x00000070ff087424 */ /* 0x000fe200078e00ff */
[----:B------:R2:W3:Y:S01]  /*5060*/  LDC.64 R14, c[0x4][R2] ;  /* 0x01000000020e7b82 */ /* 0x0004e20000000a00 */
[----:B------:R-:W4:Y:S01]  /*5070*/  LDCU.64 UR6, c[0x4][0x88] ;  /* 0x01001100ff0677ac */ /* 0x000f220008000a00 */
[----:B------:R-:W-:Y:S01]  /*5080*/  IMAD.MOV.U32 R13, RZ, RZ, RZ ;  /* 0x000000ffff0d7224 */ /* 0x000fe200078e00ff */
[----:B------:R-:W2:Y:S01]  /*5090*/  LDCU.64 UR4, c[0x4][0x8] ;  /* 0x01000100ff0477ac */ /* 0x000ea20008000a00 */
[----:B-1----:R-:W-:Y:S01]  /*50a0*/  MOV R5, UR9 ;  /* 0x0000000900057c02 */ /* 0x002fe20008000f00 */
[----:B------:R-:W-:Y:S01]  /*50b0*/  IMAD.U32 R4, RZ, RZ, UR8 ;  /* 0x00000008ff047e24 */ /* 0x000fe2000f8e00ff */
[----:B----4-:R-:W-:Y:S01]  /*50c0*/  MOV R7, UR7 ;  /* 0x0000000700077c02 */ /* 0x010fe20008000f00 */
[----:B------:R-:W-:Y:S01]  /*50d0*/  IMAD.U32 R6, RZ, RZ, UR6 ;  /* 0x00000006ff067e24 */ /* 0x000fe2000f8e00ff */
[----:B--2---:R-:W-:Y:S01]  /*50e0*/  MOV R11, UR5 ;  /* 0x00000005000b7c02 */ /* 0x004fe20008000f00 */
[----:B------:R-:W-:Y:S02]  /*50f0*/  IMAD.U32 R10, RZ, RZ, UR4 ;  /* 0x00000004ff0a7e24 */ /* 0x000fe4000f8e00ff */
[----:B------:R-:W-:Y:S07]  /*5100*/  LEPC R20, `(.L_x_86) ;  /* 0x000000001014794e */ /* 0x000fee0000000000 */
[----:B---3-5:R-:W-:Y:S05]  /*5110*/  CALL.ABS.NOINC R14 ;  /* 0x000000000e007343 */ /* 0x028fea0003c00000 */
.L_x_86:
[----:B------:R-:W1:Y:S01]  /*5120*/  LDCU.64 UR8, c[0x4][0x80] ;  /* 0x01001000ff0877ac */ /* 0x000e620008000a00 */
[----:B------:R-:W2:Y:S01]  /*5130*/  LDC.64 R2, c[0x4][R2] ;  /* 0x0100000002027b82 */ /* 0x000ea20000000a00 */
[----:B------:R-:W-:Y:S02]  /*5140*/  HFMA2 R12, -RZ, RZ, 0, 5.9604644775390625e-08 ;  /* 0x00000001ff0c7431 */ /* 0x000fe400000001ff */
[----:B------:R-:W-:Y:S02]  /*5150*/  IMAD.MOV.U32 R8, RZ, RZ, 0x70 ;  /* 0x00000070ff087424 */ /* 0x000fe400078e00ff */
[----:B------:R-:W-:Y:S01]  /*5160*/  IMAD.MOV.U32 R13, RZ, RZ, RZ ;  /* 0x000000ffff0d7224 */ /* 0x000fe200078e00ff */
[----:B------:R-:W3:Y:S01]  /*5170*/  LDCU.64 UR6, c[0x4][0x88] ;  /* 0x01001100ff0677ac */ /* 0x000ee20008000a00 */
[----:B------:R-:W4:Y:S01]  /*5180*/  LDCU.64 UR4, c[0x4][0x8] ;  /* 0x01000100ff0477ac */ /* 0x000f220008000a00 */
[----:B-1----:R-:W-:Y:S02]  /*5190*/  MOV R4, UR8 ;  /* 0x0000000800047c02 */ /* 0x002fe40008000f00 */
[----:B------:R-:W-:Y:S02]  /*51a0*/  MOV R5, UR9 ;  /* 0x0000000900057c02 */ /* 0x000fe40008000f00 */
[----:B---3--:R-:W-:Y:S01]  /*51b0*/  MOV R7, UR7 ;  /* 0x0000000700077c02 */ /* 0x008fe20008000f00 */
[----:B------:R-:W-:Y:S01]  /*51c0*/  IMAD.U32 R6, RZ, RZ, UR6 ;  /* 0x00000006ff067e24 */ /* 0x000fe2000f8e00ff */
[----:B----4-:R-:W-:Y:S01]  /*51d0*/  MOV R11, UR5 ;  /* 0x00000005000b7c02 */ /* 0x010fe20008000f00 */
[----:B------:R-:W-:Y:S02]  /*51e0*/  IMAD.U32 R10, RZ, RZ, UR4 ;  /* 0x00000004ff0a7e24 */ /* 0x000fe4000f8e00ff */
[----:B------:R-:W-:Y:S07]  /*51f0*/  LEPC R20, `(.L_x_85) ;  /* 0x000000001014794e */ /* 0x000fee0000000000 */
[----:B--2---:R-:W-:Y:S05]  /*5200*/  CALL.ABS.NOINC R2 ;  /* 0x0000000002007343 */ /* 0x004fea0003c00000 */
.L_x_85:
[----:B------:R-:W-:Y:S05]  /*5210*/  BSYNC.RECONVERGENT B6 ;  /* 0x0000000000067941 */ /* 0x000fea0003800200 */
.L_x_84:
[----:B------:R-:W-:Y:S01]  /*5220*/  ISETP.NE.U32.AND P4, PT, R82, RZ, PT ;  /* 0x000000ff5200720c */ /* 0x000fe20003f85070 */
[----:B------:R-:W-:Y:S01]  /*5230*/  UISETP.NE.AND UP2, UPT, UR50, URZ, UPT ;  /* 0x000000ff3200728c */ /* 0x000fe2000bf45270 */
[----:B------:R-:W-:Y:S01]  /*5240*/  ISETP.NE.U32.AND P2, PT, RZ, UR38, PT ;  /* 0x00000026ff007c0c */ /* 0x000fe2000bf45070 */
[----:B------:R-:W-:Y:S01]  /*5250*/  UISETP.NE.U32.AND UP1, UPT, UR44, URZ, UPT ;  /* 0x000000ff2c00728c */ /* 0x000fe2000bf25070 */
[----:B------:R-:W-:Y:S01]  /*5260*/  ISETP.NE.AND.EX P4, PT, R83, RZ, PT, P4 ;  /* 0x000000ff5300720c */ /* 0x000fe20003f85340 */
[----:B------:R-:W-:Y:S01]  /*5270*/  UPLOP3.LUT UP0, UPT, UPT, UPT, UPT, 0x40, 0x4 ;  /* 0x000000000004789c */ /* 0x000fe20003f0e870 */
[----:B------:R-:W-:Y:S01]  /*5280*/  ISETP.NE.AND.EX P2, PT, RZ, UR39, PT, P2 ;  /* 0x00000027ff007c0c */ /* 0x000fe2000bf45320 */
[----:B------:R-:W-:Y:S01]  /*5290*/  UISETP.NE.AND.EX UP1, UPT, UR45, URZ, UPT, UP1 ;  /* 0x000000ff2d00728c */ /* 0x000fe2000bf25310 */
[----:B------:R-:W-:Y:S04]  /*52a0*/  PLOP3.LUT P1, PT, PT, PT, UP2, 0x80, 0x8 ;  /* 0x000000000008781c */ /* 0x000fe80003f2f028 */
[----:B------:R-:W-:Y:S06]  /*52b0*/  @UP2 UPLOP3.LUT UP0, UPT, UPT, UPT, UP1, 0x80, 0x8 ;  /* 0x000000000008289c */ /* 0x000fec0003f0f010 */
[----:B------:R-:W-:Y:S01]  /*52c0*/  PLOP3.LUT P0, PT, PT, PT, UP0, 0x80, 0x8 ;  /* 0x000000000008781c */ /* 0x000fe20003f0f008 */
[----:B------:R-:W-:Y:S01]  /*52d0*/  @!UPT UIADD3 URZ, UPT, UPT, URZ, URZ, URZ ;  /* 0x000000fffffff290 */ /* 0x000fe2000fffe0ff */
[----:B------:R-:W-:Y:S11]  /*52e0*/  BRA.U !UP1, `(.L_x_87) ;  /* 0x0000000109387547 */ /* 0x000ff6000b800000 */
[----:B------:R-:W-:Y:S01]  /*52f0*/  UISETP.NE.U32.AND UP0, UPT, UR38, URZ, UPT ;  /* 0x000000ff2600728c */ /* 0x000fe2000bf05070 */
[----:B------:R-:W-:Y:S02]  /*5300*/  HFMA2 R0, -RZ, RZ, 0, 5.9604644775390625e-08 ;  /* 0x00000001ff007431 */ /* 0x000fe400000001ff */
[----:B------:R-:W-:Y:S01]  /*5310*/  IMAD.MOV.U32 R88, RZ, RZ, 0x1 ;  /* 0x00000001ff587424 */ /* 0x000fe200078e00ff */
[----:B------:R-:W-:Y:S06]  /*5320*/  UISETP.NE.AND.EX UP0, UPT, UR39, URZ, UPT, UP0 ;  /* 0x000000ff2700728c */ /* 0x000fec000bf05300 */
[----:B------:R-:W-:Y:S05]  /*5330*/  PLOP3.LUT P3, PT, PT, PT, UP0, 0x80, 0x8 ;  /* 0x000000000008781c */ /* 0x000fea0003f6f008 */
[----:B------:R-:W1:Y:S01]  /*5340*/  @UP0 LDCU.64 UR6, c[0x0][0x888] ;  /* 0x00011100ff0607ac */ /* 0x000e620008000a00 */
[----:B------:R-:W-:Y:S07]  /*5350*/  @UP0 UIMAD UR4, UR36, UR44, URZ ;  /* 0x0000002c240402a4 */ /* 0x000fee000f8e02ff */
[----:B------:R-:W-:Y:S01]  /*5360*/  @!P3 PRMT R88, R0, 0x7610, R88 ;  /* 0x000076100058b816 */ /* 0x000fe20000000058 */
[----:B-1----:R-:W-:Y:S03]  /*5370*/  @UP0 UIMAD.WIDE UR6, UR4, 0x4, UR6 ;  /* 0x00000004040608a5 */ /* 0x002fe6000f8e0206 */
[----:B------:R-:W1:Y:S03]  /*5380*/  @!UP0 LDCU UR4, c[0x0][0x880] ;  /* 0x00011000ff0487ac */ /* 0x000e660008000800 */
[----:B------:R-:W-:Y:S01]  /*5390*/  IMAD.U32 R2, RZ, RZ, UR6 ;  /* 0x00000006ff027e24 */ /* 0x000fe2000f8e00ff */
[----:B------:R-:W-:Y:S05]  /*53a0*/  MOV R3, UR7 ;  /* 0x0000000700037c02 */ /* 0x000fea0008000f00 */
[----:B-----5:R2:W5:Y:S02]  /*53b0*/  @P3 LDG.E R49, desc[UR46][R2.64] ;  /* 0x0000002e02313981 */ /* 0x020564000c1e1900 */
[----:B-12---:R-:W-:Y:S02]  /*53c0*/  @!P3 IMAD.U32 R49, RZ, RZ, UR4 ;  /* 0x00000004ff31be24 */ /* 0x006fe4000f8e00ff */
.L_x_87:
[----:B------:R-:W-:Y:S05]  /*53d0*/  @!P4 BRA `(.L_x_88) ;  /* 0x000000000020c947 */ /* 0x000fea0003800000 */
[----:B------:R-:W-:Y:S04]  /*53e0*/  ISETP.NE.U32.AND P3, PT, R80, RZ, PT ;  /* 0x000000ff5000720c */ /* 0x000fe80003f65070 */
[----:B------:R-:W-:Y:S11]  /*53f0*/  ISETP.NE.AND.EX P3, PT, R81, RZ, PT, P3 ;  /* 0x000000ff5100720c */ /* 0x000ff60003f65330 */
[----:B------:R-:W-:Y:S02]  /*5400*/  @!UPT UIADD3 URZ, UPT, UPT, URZ, URZ, URZ ;  /* 0x000000fffffff290 */ /* 0x000fe4000fffe0ff */
[----:B------:R-:W1:Y:S01]  /*5410*/  @P3 LDC.64 R2, c[0x0][0x8a8] ;  /* 0x00022a00ff023b82 */ /* 0x000e620000000a00 */
[----:B------:R-:W-:Y:S04]  /*5420*/  @P3 IMAD R0, R82, UR36, RZ ;  /* 0x0000002452003c24 */ /* 0x000fe8000f8e02ff */
[----:B-1----:R-:W-:Y:S05]  /*5430*/  @P3 IMAD.WIDE R2, R0, 0x4, R2 ;  /* 0x0000000400023825 */ /* 0x002fea00078e0202 */
[----:B-----5:R1:W5:Y:S02]  /*5440*/  @P3 LDG.E R47, desc[UR46][R2.64] ;  /* 0x0000002e022f3981 */ /* 0x020364000c1e1900 */
[----:B-1----:R-:W2:Y:S02]  /*5450*/  @!P3 LDC R47, c[0x0][0x8a0] ;  /* 0x00022800ff2fbb82 */ /* 0x002ea40000000800 */
.L_x_88:
[----:B-----5:R-:W-:Y:S01]  /*5460*/  FSETP.NEU.AND P3, PT, R49, RZ, PT ;  /* 0x000000ff3100720b */ /* 0x020fe20003f6d000 */
[----:B------:R-:W-:Y:S01]  /*5470*/  BSSY B1, `(.L_x_89) ;  /* 0x0000039000017945 */ /* 0x000fe20003800000 */
[----:B------:R-:W-:Y:S01]  /*5480*/  SEL R3, RZ, 0xffffffff, P2 ;  /* 0xffffffffff037807 */ /* 0x000fe20001000000 */
[----:B------:R-:W-:Y:S01]  /*5490*/  IMAD.MOV.U32 R66, RZ, RZ, 0x1 ;  /* 0x00000001ff427424 */ /* 0x000fe200078e00ff */
[----:B------:R-:W-:Y:S01]  /*54a0*/  @P1 LOP3.LUT P2, RZ, R88, 0xff, RZ, 0xc0, !PT ;  /* 0x000000ff58ff1812 */ /* 0x000fe2000784c0ff */
[----:B------:R-:W-:Y:S01]  /*54b0*/  IMAD R48, R45, 0x80, R46 ;  /* 0x000000802d307824 */ /* 0x000fe200078e022e */
[----:B------:R-:W-:Y:S01]  /*54c0*/  @P1 SEL R0, RZ, 0xffffffff, P3 ;  /* 0xffffffffff001807 */ /* 0x000fe20001800000 */
[----:B------:R-:W-:Y:S01]  /*54d0*/  IMAD R106, R101, -0x10, R99 ;  /* 0xfffffff0656a7824 */ /* 0x000fe200078e0263 */
[----:B------:R-:W-:Y:S01]  /*54e0*/  LOP3.LUT R97, R97, 0x1, RZ, 0x3c, !PT ;  /* 0x0000000161617812 */ /* 0x000fe200078e3cff */
[----:B------:R-:W-:Y:S01]  /*54f0*/  IMAD.MOV.U32 R65, RZ, RZ, RZ ;  /* 0x000000ffff417224 */ /* 0x000fe200078e00ff */
[----:B------:R-:W-:Y:S02]  /*5500*/  @P0 SEL R0, R3, R0, !P2 ;  /* 0x0000000003000207 */ /* 0x000fe40005000000 */
[----:B------:R-:W-:Y:S02]  /*5510*/  CS2R R78, SRZ ;  /* 0x00000000004e7805 */ /* 0x000fe4000001ff00 */
[----:B------:R-:W-:Y:S02]  /*5520*/  LEA R64, R45, UR48, 0x3 ;  /* 0x000000302d407c11 */ /* 0x000fe4000f8e18ff */
[----:B------:R-:W-:Y:S02]  /*5530*/  CS2R R76, SRZ ;  /* 0x00000000004c7805 */ /* 0x000fe4000001ff00 */
[----:B------:R-:W-:Y:S02]  /*5540*/  @P1 LOP3.LUT R0, R0, 0x1, RZ, 0xc0, !PT ;  /* 0x0000000100001812 */ /* 0x000fe400078ec0ff */
[----:B------:R-:W-:Y:S02]  /*5550*/  CS2R R70, SRZ ;  /* 0x0000000000467805 */ /* 0x000fe4000001ff00 */
[----:B------:R-:W-:Y:S02]  /*5560*/  PLOP3.LUT P2, PT, PT, PT, UP1, 0x80, 0x8 ;  /* 0x000000000008781c */ /* 0x000fe40003f4f018 */
[----:B------:R-:W-:Y:S02]  /*5570*/  CS2R R68, SRZ ;  /* 0x0000000000447805 */ /* 0x000fe4000001ff00 */
[----:B------:R-:W-:Y:S02]  /*5580*/  ISETP.NE.U32.OR P5, PT, R0, 0x1, !P1 ;  /* 0x000000010000780c */ /* 0x000fe40004fa5470 */
[----:B------:R-:W-:Y:S02]  /*5590*/  CS2R R62, SRZ ;  /* 0x00000000003e7805 */ /* 0x000fe4000001ff00 */
[----:B------:R-:W-:Y:S02]  /*55a0*/  LOP3.LUT P4, R104, R88, 0xff, RZ, 0xc0, !PT ;  /* 0x000000ff58687812 */ /* 0x000fe4000788c0ff */
[----:B------:R-:W-:Y:S02]  /*55b0*/  CS2R R60, SRZ ;  /* 0x00000000003c7805 */ /* 0x000fe4000001ff00 */
[----:B------:R-:W-:Y:S02]  /*55c0*/  SEL R2, RZ, 0xffffffff, P3 ;  /* 0xffffffffff027807 */ /* 0x000fe40001800000 */
[----:B------:R-:W-:Y:S02]  /*55d0*/  CS2R R58, SRZ ;  /* 0x00000000003a7805 */ /* 0x000fe4000001ff00 */
[----:B------:R-:W-:Y:S02]  /*55e0*/  P2R R107, PR, RZ, 0x20 ;  /* 0x00000020ff6b7803 */ /* 0x000fe40000000000 */
[----:B------:R-:W-:Y:S02]  /*55f0*/  CS2R R56, SRZ ;  /* 0x0000000000387805 */ /* 0x000fe4000001ff00 */
[----:B------:R-:W-:Y:S02]  /*5600*/  @P2 SEL R2, R3, R2, !P4 ;  /* 0x0000000203022207 */ /* 0x000fe40006000000 */
[----:B------:R-:W-:Y:S02]  /*5610*/  @P5 SHF.L.U32 R0, R97, 0x1f, RZ ;  /* 0x0000001f61005819 */ /* 0x000fe400000006ff */
[----:B------:R-:W-:Y:S02]  /*5620*/  LOP3.LUT R2, R2, 0x1, RZ, 0xc0, !PT ;  /* 0x0000000102027812 */ /* 0x000fe400078ec0ff */
[----:B------:R1:W3:Y:S02]  /*5630*/  @P5 SYNCS.PHASECHK.TRANS64.TRYWAIT P1, [UR48+0x30], R0 ;  /* 0x00003000ff0055a7 */ /* 0x0002e40008021130 */
[----:B------:R-:W-:Y:S04]  /*5640*/  ISETP.NE.U32.AND P2, PT, R2, 0x1, PT ;  /* 0x000000010200780c */ /* 0x000fe80003f45070 */
[----:B------:R-:W-:Y:S02]  /*5650*/  P2R R67, PR, RZ, 0x4 ;  /* 0x00000004ff437803 */ /* 0x000fe40000000000 */
[----:B-1----:R-:W-:Y:S04]  /*5660*/  SHF.L.U32 R0, R96, 0x1f, RZ ;  /* 0x0000001f60007819 */ /* 0x002fe800000006ff */
[----:B------:R1:W4:Y:S01]  /*5670*/  SYNCS.PHASECHK.TRANS64.TRYWAIT P0, [R64+URZ+0xa0], R0 ;  /* 0x0000a000400075a7 */ /* 0x00032200080011ff */
[----:B---3--:R-:W-:Y:S01]  /*5680*/  @P5 SEL R66, RZ, 0x1, !P1 ;  /* 0x00000001ff425807 */ /* 0x008fe20004800000 */
[----:B-1----:R-:W-:Y:S06]  /*5690*/  @!P5 BRA `(.L_x_90) ;  /* 0x000000000058d947 */ /* 0x002fec0003800000 */
[----:B------:R-:W-:Y:S01]  /*56a0*/  IMAD.MOV.U32 R79, RZ, RZ, RZ ;  /* 0x000000ffff4f7224 */ /* 0x000fe200078e00ff */
[----:B------:R-:W-:Y:S01]  /*56b0*/  ISETP.NE.AND P1, PT, R66, RZ, PT ;  /* 0x000000ff4200720c */ /* 0x000fe20003f25270 */
[----:B------:R-:W-:Y:S01]  /*56c0*/  BSSY B0, `(.L_x_91) ;  /* 0x000000c000007945 */ /* 0x000fe20003800000 */
[----:B------:R-:W-:Y:S02]  /*56d0*/  CS2R R58, SRZ ;  /* 0x00000000003a7805 */ /* 0x000fe4000001ff00 */
[----:B------:R-:W-:Y:S02]  /*56e0*/  CS2R R56, SRZ ;  /* 0x0000000000387805 */ /* 0x000fe4000001ff00 */
[----:B------:R-:W-:Y:S02]  /*56f0*/  CS2R R62, SRZ ;  /* 0x00000000003e7805 */ /* 0x000fe4000001ff00 */
[----:B------:R-:W-:Y:S02]  /*5700*/  CS2R R60, SRZ ;  /* 0x00000000003c7805 */ /* 0x000fe4000001ff00 */
[----:B------:R-:W-:Y:S02]  /*5710*/  CS2R R70, SRZ ;  /* 0x0000000000467805 */ /* 0x000fe4000001ff00 */
[----:B------:R-:W-:Y:S02]  /*5720*/  CS2R R68, SRZ ;  /* 0x0000000000447805 */ /* 0x000fe4000001ff00 */
[----:B------:R-:W-:Y:S01]  /*5730*/  CS2R R76, SRZ ;  /* 0x00000000004c7805 */ /* 0x000fe2000001ff00 */
[----:B------:R-:W-:Y:S06]  /*5740*/  @P1 BRA `(.L_x_92) ;  /* 0x00000000000c1947 */ /* 0x000fec0003800000 */
[----:B------:R-:W-:Y:S04]  /*5750*/  SHF.L.U32 R3, R97, 0x1f, RZ ;  /* 0x0000001f61037819 */ /* 0x000fe800000006ff */
[----:B------:R-:W1:Y:S02]  /*5760*/  SYNCS.PHASECHK.TRANS64.TRYWAIT P1, [UR48+0x30], R3 ;  /* 0x00003003ff0075a7 */ /* 0x000e640008021130 */
[----:B-1----:R-:W-:Y:S05]  /*5770*/  @!P1 BRA `(.L_x_93) ;  /* 0x0000003c004c9947 */ /* 0x002fea0003800000 */
.L_x_92:
[----:B------:R-:W-:Y:S05]  /*5780*/  BSYNC B0 ;  /* 0x0000000000007941 */ /* 0x000fea0003800000 */
.L_x_91:
[----:B------:R-:W-:Y:S01]  /*5790*/  ISETP.NE.AND P1, PT, R67, RZ, PT ;  /* 0x000000ff4300720c */ /* 0x000fe20003f25270 */
[----:B------:R-:W-:Y:S11]  /*57a0*/  HFMA2 R65, -RZ, RZ, 0, 5.9604644775390625e-08 ;  /* 0x00000001ff417431 */ /* 0x000ff600000001ff */
[----:B------:R-:W-:Y:S01]  /*57b0*/  @!UPT UIADD3 URZ, UPT, UPT, URZ, URZ, URZ ;  /* 0x000000fffffff290 */ /* 0x000fe2000fffe0ff */
[----:B------:R3:W1:Y:S04]  /*57c0*/  @P1 LDS.128 R56, [R100] ;  /* 0x0000000064381984 */ /* 0x0006680000000c00 */
[----:B------:R3:W1:Y:S04]  /*57d0*/  @P1 LDS.128 R60, [R99+0x10] ;  /* 0x00001000633c1984 */ /* 0x0006680000000c00 */
[----:B------:R3:W1:Y:S04]  /*57e0*/  @P1 LDS.128 R68, [R98+0x20] ;  /* 0x0000200062441984 */ /* 0x0006680000000c00 */
[----:B------:R3:W1:Y:S02]  /*57f0*/  @P1 LDS.128 R76, [R106+0x30] ;  /* 0x000030006a4c1984 */ /* 0x0006640000000c00 */
.L_x_90:
[----:B------:R-:W-:Y:S05]  /*5800*/  BSYNC B1 ;  /* 0x0000000000017941 */ /* 0x000fea0003800000 */
.L_x_89:
[----:B-1----:R-:W-:Y:S04]  /*5810*/  SHF.R.U32.HI R2, RZ, 0x15, R48 ;  /* 0x00000015ff027819 */ /* 0x002fe80000011630 */
[----:B------:R-:W-:Y:S01]  /*5820*/  LOP3.LUT P1, RZ, R2, 0x3, R92, 0x48, !PT ;  /* 0x0000000302ff7812 */ /* 0x000fe2000782485c */
[----:B------:R-:W-:Y:S01]  /*5830*/  @!UPT UIADD3 URZ, UPT, UPT, URZ, URZ, URZ ;  /* 0x000000fffffff290 */ /* 0x000fe2000fffe0ff */
[----:B----4-:R-:W-:Y:S11]  /*5840*/  @P0 BRA `(.L_x_94) ;  /* 0x0000000000080947 */ /* 0x010ff60003800000 */
[----:B------:R-:W1:Y:S02]  /*5850*/  SYNCS.PHASECHK.TRANS64.TRYWAIT P0, [R64+URZ+0xa0], R0 ;  /* 0x0000a000400075a7 */ /* 0x000e6400080011ff */
[----:B-1----:R-:W-:Y:S05]  /*5860*/  @!P0 BRA `(.L_x_95) ;  /* 0x0000003c00288947 */ /* 0x002fea0003800000 */
.L_x_94:
[----:B------:R-:W-:Y:S05]  /*5870*/  @!P1 BRA `(.L_x_96) ;  /* 0x0000000000409947 */ /* 0x000fea0003800000 */
[----:B------:R-:W4:Y:S01]  /*5880*/  LDCU.64 UR8, c[0x4][0x70] ;  /* 0x01000e00ff0877ac */ /* 0x000f220008000a00 */
[----:B------:R-:W-:Y:S01]  /*5890*/  MOV R3, 0x0 ;  /* 0x0000000000037802 */ /* 0x000fe20000000f00 */
[----:B------:R-:W-:Y:S02]  /*58a0*/  HFMA2 R12, -RZ, RZ, 0, 5.9604644775390625e-08 ;  /* 0x00000001ff0c7431 */ /* 0x000fe400000001ff */
[----:B------:R-:W-:Y:S02]  /*58b0*/  IMAD.MOV.U32 R8, RZ, RZ, 0x192 ;  /* 0x00000192ff087424 */ /* 0x000fe400078e00ff */
[----:B------:R-:W-:Y:S01]  /*58c0*/  IMAD.MOV.U32 R13, RZ, RZ, RZ ;  /* 0x000000ffff0d7224 */ /* 0x000fe200078e00ff */
[----:B------:R-:W5:Y:S01]  /*58d0*/  LDCU.64 UR6, c[0x4][0x78] ;  /* 0x01000f00ff0677ac */ /* 0x000f620008000a00 */
[----:B------:R-:W1:Y:S01]  /*58e0*/  LDC.64 R2, c[0x4][R3] ;  /* 0x0100000003027b82 */ /* 0x000e620000000a00 */
[----:B------:R-:W2:Y:S01]  /*58f0*/  LDCU.64 UR4, c[0x4][0x10] ;  /* 0x01000200ff0477ac */ /* 0x000ea20008000a00 */
[----:B----4-:R-:W-:Y:S01]  /*5900*/  MOV R5, UR9 ;  /* 0x0000000900057c02 */ /* 0x010fe20008000f00 */
[----:B------:R-:W-:Y:S01]  /*5910*/  IMAD.U32 R4, RZ, RZ, UR8 ;  /* 0x00000008ff047e24 */ /* 0x000fe2000f8e00ff */
[----:B-----5:R-:W-:Y:S01]  /*5920*/  MOV R7, UR7 ;  /* 0x0000000700077c02 */ /* 0x020fe20008000f00 */
[----:B------:R-:W-:Y:S01]  /*5930*/  IMAD.U32 R6, RZ, RZ, UR6 ;  /* 0x00000006ff067e24 */ /* 0x000fe2000f8e00ff */
[----:B--2---:R-:W-:Y:S01]  /*5940*/  MOV R11, UR5 ;  /* 0x00000005000b7c02 */ /* 0x004fe20008000f00 */
[----:B------:R-:W-:Y:S02]  /*5950*/  IMAD.U32 R10, RZ, RZ, UR4 ;  /* 0x00000004ff0a7e24 */ /* 0x000fe4000f8e00ff */
[----:B------:R-:W-:Y:S07]  /*5960*/  LEPC R20, `(.L_x_96) ;  /* 0x000000001014794e */ /* 0x000fee0000000000 */
[----:B-1-3--:R-:W-:Y:S05]  /*5970*/  CALL.ABS.NOINC R2 ;  /* 0x0000000002007343 */ /* 0x00afea0003c00000 */
.L_x_96:
[----:B------:R-:W-:Y:S01]  /*5980*/  SHF.L.U32 R50, R56, 0x10, RZ ;  /* 0x0000001038327819 */ /* 0x000fe200000006ff */
[----:B------:R-:W-:Y:S05]  /*5990*/  WARPSYNC.ALL ;  /* 0x0000000000007948 */ /* 0x000fea0003800000 */
[----:B------:R-:W-:Y:S01]  /*59a0*/  R2UR UR4, R48 ;  /* 0x00000000300472ca */ /* 0x000fe200000e0000 */
[----:B------:R-:W-:Y:S01]  /*59b0*/  BSSY.RECONVERGENT B0, `(.L_x_97) ;  /* 0x0000088000007945 */ /* 0x000fe20003800200 */
[----:B------:R-:W-:Y:S02]  /*59c0*/  LOP3.LUT R51, R56, 0xffff0000, RZ, 0xc0, !PT ;  /* 0xffff000038337812 */ /* 0x000fe400078ec0ff */
[----:B------:R-:W-:Y:S02]  /*59d0*/  SHF.L.U32 R52, R57, 0x10, RZ ;  /* 0x0000001039347819 */ /* 0x000fe400000006ff */
[----:B------:R-:W-:Y:S07]  /*59e0*/  ISETP.NE.AND P0, PT, R102, RZ, PT ;  /* 0x000000ff6600720c */ /* 0x000fee0003f05270 */
[----:B------:R-:W1:Y:S02]  /*59f0*/  LDTM.x32 R4, tmem[UR4] ;  /* 0x00000004000479ee */ /* 0x000e6400082c0000 */
[C---:B-12---:R-:W-:Y:S01]  /*5a00*/  FMUL R0, R47.reuse, R4 ;  /* 0x000000042f007220 */ /* 0x046fe20000400000 */
[C---:B------:R-:W-:Y:S01]  /*5a10*/  FMUL R2, R47.reuse, R5 ;  /* 0x000000052f027220 */ /* 0x040fe20000400000 */
[C---:B------:R-:W-:Y:S01]  /*5a20*/  FMUL R4, R47.reuse, R8 ;  /* 0x000000082f047220 */ /* 0x040fe20000400000 */
[C---:B------:R-:W-:Y:S01]  /*5a30*/  FMUL R3, R47.reuse, R6 ;  /* 0x000000062f037220 */ /* 0x040fe20000400000 */
[C---:B------:R-:W-:Y:S01]  /*5a40*/  FMUL R5, R47.reuse, R9 ;  /* 0x000000092f057220 */ /* 0x040fe20000400000 */
[C---:B------:R-:W-:Y:S01]  /*5a50*/  FMUL R8, R47.reuse, R12 ;  /* 0x0000000c2f087220 */ /* 0x040fe20000400000 */
[C---:B------:R-:W-:Y:S01]  /*5a60*/  FMUL R6, R47.reuse, R10 ;  /* 0x0000000a2f067220 */ /* 0x040fe20000400000 */
[C---:B------:R-:W-:Y:S01]  /*5a70*/  FMUL R9, R47.reuse, R13 ;  /* 0x0000000d2f097220 */ /* 0x040fe20000400000 */
[----:B------:R-:W-:Y:S01]  /*5a80*/  FMUL R12, R47, R16 ;  /* 0x000000102f0c7220 */ /* 0x000fe20000400000 */
[----:B------:R-:W-:Y:S01]  /*5a90*/  FFMA R0, R49, R50, R0 ;  /* 0x0000003231007223 */ /* 0x000fe20000000000 */
[C---:B------:R-:W-:Y:S01]  /*5aa0*/  FMUL R10, R47.reuse, R14 ;  /* 0x0000000e2f0a7220 */ /* 0x040fe20000400000 */
[C---:B------:R-:W-:Y:S01]  /*5ab0*/  FMUL R13, R47.reuse, R17 ;  /* 0x000000112f0d7220 */ /* 0x040fe20000400000 */
[----:B------:R-:W-:Y:S01]  /*5ac0*/  FMUL R16, R47, R20 ;  /* 0x000000142f107220 */ /* 0x000fe20000400000 */
[----:B------:R-:W-:Y:S01]  /*5ad0*/  FFMA R2, R49, R51, R2 ;  /* 0x0000003331027223 */ /* 0x000fe20000000002 */
[C---:B------:R-:W-:Y:S01]  /*5ae0*/  FMUL R14, R47.reuse, R18 ;  /* 0x000000122f0e7220 */ /* 0x040fe20000400000 */
        /* <DEDUP_REMOVED lines=8> */
[----:B------:R-:W-:Y:S01]  /*5b70*/  LOP3.LUT R32, R57, 0xffff0000, RZ, 0xc0, !PT ;  /* 0xffff000039207812 */ /* 0x000fe200078ec0ff */
[C---:B------:R-:W-:Y:S01]  /*5b80*/  FMUL R26, R47.reuse, R30 ;  /* 0x0000001e2f1a7220 */ /* 0x040fe20000400000 */
[----:B------:R-:W-:Y:S01]  /*5b90*/  FMUL R29, R47, R33 ;  /* 0x000000212f1d7220 */ /* 0x000fe20000400000 */
[----:B------:R-:W-:Y:S01]  /*5ba0*/  SHF.L.U32 R33, R58, 0x10, RZ ;  /* 0x000000103a217819 */ /* 0x000fe200000006ff */
[----:B------:R-:W-:Y:S01]  /*5bb0*/  FFMA R3, R49, R52, R3 ;  /* 0x0000003431037223 */ /* 0x000fe20000000003 */
[----:B------:R-:W-:Y:S01]  /*5bc0*/  F2FP.BF16.F32.PACK_AB R52, R2, R0 ;  /* 0x000000000234723e */ /* 0x000fe200000010ff */
[----:B------:R-:W-:Y:S01]  /*5bd0*/  FMUL R7, R47, R7 ;  /* 0x000000072f077220 */ /* 0x000fe20000400000 */
[----:B------:R-:W-:Y:S01]  /*5be0*/  SHF.L.U32 R0, R59, 0x10, RZ ;  /* 0x000000103b007819 */ /* 0x000fe200000006ff */
[----:B------:R-:W-:Y:S01]  /*5bf0*/  FMUL R30, R47, R34 ;  /* 0x000000222f1e7220 */ /* 0x000fe20000400000 */
[----:B------:R-:W-:Y:S01]  /*5c00*/  LOP3.LUT R34, R58, 0xffff0000, RZ, 0xc0, !PT ;  /* 0xffff00003a227812 */ /* 0x000fe200078ec0ff */
[----:B------:R-:W-:Y:S01]  /*5c10*/  FFMA R7, R49, R32, R7 ;  /* 0x0000002031077223 */ /* 0x000fe20000000007 */
[----:B------:R-:W-:Y:S01]  /*5c20*/  LOP3.LUT R2, R59, 0xffff0000, RZ, 0xc0, !PT ;  /* 0xffff00003b027812 */ /* 0x000fe200078ec0ff */
[----:B------:R-:W-:Y:S01]  /*5c30*/  FFMA R4, R49, R33, R4 ;  /* 0x0000002131047223 */ /* 0x000fe20000000004 */
[----:B------:R-:W-:Y:S01]  /*5c40*/  FMUL R11, R47, R11 ;  /* 0x0000000b2f0b7220 */ /* 0x000fe20000400000 */
[----:B------:R-:W-:Y:S01]  /*5c50*/  FFMA R5, R49, R34, R5 ;  /* 0x0000002231057223 */ /* 0x000fe20000000005 */
[----:B------:R-:W-:Y:S01]  /*5c60*/  F2FP.BF16.F32.PACK_AB R53, R7, R3 ;  /* 0x000000030735723e */ /* 0x000fe200000010ff */
[C---:B------:R-:W-:Y:S01]  /*5c70*/  FFMA R6, R49.reuse, R0, R6 ;  /* 0x0000000031067223 */ /* 0x040fe20000000006 */
[C---:B------:R-:W-:Y:S01]  /*5c80*/  SHF.L.U32 R0, R60.reuse, 0x10, RZ ;  /* 0x000000103c007819 */ /* 0x040fe200000006ff */
[----:B------:R-:W-:Y:S01]  /*5c90*/  FFMA R11, R49, R2, R11 ;  /* 0x00000002310b7223 */ /* 0x000fe2000000000b */
[----:B------:R-:W-:Y:S01]  /*5ca0*/  LOP3.LUT R2, R60, 0xffff0000, RZ, 0xc0, !PT ;  /* 0xffff00003c027812 */ /* 0x000fe200078ec0ff */
[----:B------:R-:W-:Y:S01]  /*5cb0*/  FMUL R15, R47, R15 ;  /* 0x0000000f2f0f7220 */ /* 0x000fe20000400000 */
[----:B------:R-:W-:Y:S01]  /*5cc0*/  SHF.L.U32 R3, R61, 0x10, RZ ;  /* 0x000000103d037819 */ /* 0x000fe200000006ff */
[----:B------:R-:W-:Y:S01]  /*5cd0*/  FFMA R8, R49, R0, R8 ;  /* 0x0000000031087223 */ /* 0x000fe20000000008 */
[----:B------:R-:W-:Y:S01]  /*5ce0*/  LOP3.LUT R0, R61, 0xffff0000, RZ, 0xc0, !PT ;  /* 0xffff00003d007812 */ /* 0x000fe200078ec0ff */
[C---:B------:R-:W-:Y:S01]  /*5cf0*/  FFMA R9, R49.reuse, R2, R9 ;  /* 0x0000000231097223 */ /* 0x040fe20000000009 */
[C---:B------:R-:W-:Y:S01]  /*5d00*/  SHF.L.U32 R2, R62.reuse, 0x10, RZ ;  /* 0x000000103e027819 */ /* 0x040fe200000006ff */
[----:B------:R-:W-:Y:S01]  /*5d10*/  FFMA R10, R49, R3, R10 ;  /* 0x00000003310a7223 */ /* 0x000fe2000000000a */
[----:B------:R-:W-:Y:S01]  /*5d20*/  SHF.L.U32 R3, R63, 0x10, RZ ;  /* 0x000000103f037819 */ /* 0x000fe200000006ff */
[C---:B------:R-:W-:Y:S01]  /*5d30*/  FFMA R15, R49.reuse, R0, R15 ;  /* 0x00000000310f7223 */ /* 0x040fe2000000000f */
[----:B------:R-:W-:Y:S01]  /*5d40*/  LOP3.LUT R0, R62, 0xffff0000, RZ, 0xc0, !PT ;  /* 0xffff00003e007812 */ /* 0x000fe200078ec0ff */
[----:B------:R-:W-:Y:S01]  /*5d50*/  FFMA R12, R49, R2, R12 ;  /* 0x00000002310c7223 */ /* 0x000fe2000000000c */
[C---:B------:R-:W-:Y:S01]  /*5d60*/  SHF.L.U32 R2, R68.reuse, 0x10, RZ ;  /* 0x0000001044027819 */ /* 0x040fe200000006ff */
[----:B------:R-:W-:Y:S01]  /*5d70*/  FMUL R19, R47, R19 ;  /* 0x000000132f137220 */ /* 0x000fe20000400000 */
[----:B------:R-:W-:Y:S01]  /*5d80*/  F2FP.BF16.F32.PACK_AB R54, R5, R4 ;  /* 0x000000040536723e */ /* 0x000fe200000010ff */
[----:B------:R-:W-:Y:S01]  /*5d90*/  FFMA R13, R49, R0, R13 ;  /* 0x00000000310d7223 */ /* 0x000fe2000000000d */
[----:B------:R-:W-:Y:S01]  /*5da0*/  LOP3.LUT R0, R63, 0xffff0000, RZ, 0xc0, !PT ;  /* 0xffff00003f007812 */ /* 0x000fe200078ec0ff */
[----:B------:R-:W-:Y:S01]  /*5db0*/  FFMA R14, R49, R3, R14 ;  /* 0x00000003310e7223 */ /* 0x000fe2000000000e */
[----:B------:R-:W-:Y:S01]  /*5dc0*/  LOP3.LUT R3, R68, 0xffff0000, RZ, 0xc0, !PT ;  /* 0xffff000044037812 */ /* 0x000fe200078ec0ff */
[----:B------:R-:W-:Y:S01]  /*5dd0*/  FMUL R23, R47, R23 ;  /* 0x000000172f177220 */ /* 0x000fe20000400000 */
[----:B------:R-:W-:Y:S01]  /*5de0*/  F2FP.BF16.F32.PACK_AB R55, R11, R6 ;  /* 0x000000060b37723e */ /* 0x000fe200000010ff */
[----:B------:R-:W-:Y:S01]  /*5df0*/  FFMA R19, R49, R0, R19 ;  /* 0x0000000031137223 */ /* 0x000fe20000000013 */
[----:B------:R-:W-:Y:S01]  /*5e00*/  SHF.L.U32 R0, R69, 0x10, RZ ;  /* 0x0000001045007819 */ /* 0x000fe200000006ff */
[----:B------:R-:W-:Y:S01]  /*5e10*/  FFMA R16, R49, R2, R16 ;  /* 0x0000000231107223 */ /* 0x000fe20000000010 */
[----:B------:R-:W-:Y:S01]  /*5e20*/  LOP3.LUT R2, R69, 0xffff0000, RZ, 0xc0, !PT ;  /* 0xffff000045027812 */ /* 0x000fe200078ec0ff */
[----:B------:R-:W-:Y:S01]  /*5e30*/  FFMA R17, R49, R3, R17 ;  /* 0x0000000331117223 */ /* 0x000fe20000000011 */
[----:B------:R-:W-:Y:S01]  /*5e40*/  SHF.L.U32 R3, R71, 0x10, RZ ;  /* 0x0000001047037819 */ /* 0x000fe200000006ff */
[----:B------:R-:W-:Y:S01]  /*5e50*/  FFMA R18, R49, R0, R18 ;  /* 0x0000000031127223 */ /* 0x000fe20000000012 */
[C---:B------:R-:W-:Y:S01]  /*5e60*/  SHF.L.U32 R0, R70.reuse, 0x10, RZ ;  /* 0x0000001046007819 */ /* 0x040fe200000006ff */
[----:B------:R1:W-:Y:S01]  /*5e70*/  STS.128 [R100], R52 ;  /* 0x0000003464007388 */ /* 0x0003e20000000c00 */
[----:B------:R-:W-:Y:S01]  /*5e80*/  F2FP.BF16.F32.PACK_AB R8, R9, R8 ;  /* 0x000000080908723e */ /* 0x000fe200000010ff */
[C---:B------:R-:W-:Y:S01]  /*5e90*/  FFMA R23, R49.reuse, R2, R23 ;  /* 0x0000000231177223 */ /* 0x040fe20000000017 */
[----:B------:R-:W-:Y:S01]  /*5ea0*/  LOP3.LUT R2, R70, 0xffff0000, RZ, 0xc0, !PT ;  /* 0xffff000046027812 */ /* 0x000fe200078ec0ff */
[----:B------:R-:W-:Y:S01]  /*5eb0*/  FFMA R20, R49, R0, R20 ;  /* 0x0000000031147223 */ /* 0x000fe20000000014 */
[----:B------:R-:W-:Y:S01]  /*5ec0*/  LOP3.LUT R0, R71, 0xffff0000, RZ, 0xc0, !PT ;  /* 0xffff000047007812 */ /* 0x000fe200078ec0ff */
[----:B------:R-:W-:Y:S01]  /*5ed0*/  FMUL R27, R47, R27 ;  /* 0x0000001b2f1b7220 */ /* 0x000fe20000400000 */
[----:B------:R-:W-:Y:S01]  /*5ee0*/  F2FP.BF16.F32.PACK_AB R9, R15, R10 ;  /* 0x0000000a0f09723e */ /* 0x000fe200000010ff */
[C---:B------:R-:W-:Y:S01]  /*5ef0*/  FFMA R21, R49.reuse, R2, R21 ;  /* 0x0000000231157223 */ /* 0x040fe20000000015 */
[C---:B------:R-:W-:Y:S01]  /*5f00*/  FFMA R22, R49.reuse, R3, R22 ;  /* 0x0000000331167223 */ /* 0x040fe20000000016 */
[----:B------:R-:W-:Y:S01]  /*5f10*/  FFMA R27, R49, R0, R27 ;  /* 0x00000000311b7223 */ /* 0x000fe2000000001b */
[C---:B------:R-:W-:Y:S01]  /*5f20*/  SHF.L.U32 R2, R76.reuse, 0x10, RZ ;  /* 0x000000104c027819 */ /* 0x040fe200000006ff */
[C---:B------:R-:W-:Y:S01]  /*5f30*/  FMUL R31, R47.reuse, R31 ;  /* 0x0000001f2f1f7220 */ /* 0x040fe20000400000 */
[----:B------:R-:W-:Y:S01]  /*5f40*/  LOP3.LUT R0, R76, 0xffff0000, RZ, 0xc0, !PT ;  /* 0xffff00004c007812 */ /* 0x000fe200078ec0ff */
[----:B------:R-:W-:Y:S01]  /*5f50*/  FMUL R35, R47, R35 ;  /* 0x000000232f237220 */ /* 0x000fe20000400000 */
[----:B------:R-:W-:Y:S01]  /*5f60*/  SHF.L.U32 R3, R77, 0x10, RZ ;  /* 0x000000104d037819 */ /* 0x000fe200000006ff */
[----:B------:R-:W-:Y:S01]  /*5f70*/  FFMA R24, R49, R2, R24 ;  /* 0x0000000231187223 */ /* 0x000fe20000000018 */
[----:B------:R-:W-:Y:S01]  /*5f80*/  F2FP.BF16.F32.PACK_AB R10, R13, R12 ;  /* 0x0000000c0d0a723e */ /* 0x000fe200000010ff */
[----:B------:R-:W-:Y:S01]  /*5f90*/  FFMA R25, R49, R0, R25 ;  /* 0x0000000031197223 */ /* 0x000fe20000000019 */
[----:B------:R-:W-:Y:S01]  /*5fa0*/  F2FP.BF16.F32.PACK_AB R11, R19, R14 ;  /* 0x0000000e130b723e */ /* 0x000fe200000010ff */
[----:B------:R-:W-:Y:S01]  /*5fb0*/  FFMA R26, R49, R3, R26 ;  /* 0x00000003311a7223 */ /* 0x000fe2000000001a */
[----:B------:R-:W-:Y:S02]  /*5fc0*/  LOP3.LUT R0, R77, 0xffff0000, RZ, 0xc0, !PT ;  /* 0xffff00004d007812 */ /* 0x000fe400078ec0ff */
[C---:B------:R-:W-:Y:S01]  /*5fd0*/  SHF.L.U32 R2, R78.reuse, 0x10, RZ ;  /* 0x000000104e027819 */ /* 0x040fe200000006ff */
[----:B------:R1:W-:Y:S01]  /*5fe0*/  STS.128 [R99+0x10], R8 ;  /* 0x0000100863007388 */ /* 0x0003e20000000c00 */
[----:B------:R-:W-:Y:S01]  /*5ff0*/  LOP3.LUT R3, R78, 0xffff0000, RZ, 0xc0, !PT ;  /* 0xffff00004e037812 */ /* 0x000fe200078ec0ff */
[----:B------:R-:W-:Y:S01]  /*6000*/  FFMA R31, R49, R0, R31 ;  /* 0x00000000311f7223 */ /* 0x000fe2000000001f */
[----:B------:R-:W-:Y:S01]  /*6010*/  SHF.L.U32 R4, R79, 0x10, RZ ;  /* 0x000000104f047819 */ /* 0x000fe200000006ff */
[----:B------:R-:W-:Y:S01]  /*6020*/  FFMA R28, R49, R2, R28 ;  /* 0x00000002311c7223 */ /* 0x000fe2000000001c */
[----:B------:R-:W-:Y:S01]  /*6030*/  F2FP.BF16.F32.PACK_AB R16, R17, R16 ;  /* 0x000000101110723e */ /* 0x000fe200000010ff */
[----:B------:R-:W-:Y:S01]  /*6040*/  FFMA R29, R49, R3, R29 ;  /* 0x00000003311d7223 */ /* 0x000fe2000000001d */
[----:B------:R-:W-:Y:S01]  /*6050*/  LOP3.LUT R5, R79, 0xffff0000, RZ, 0xc0, !PT ;  /* 0xffff00004f057812 */ /* 0x000fe200078ec0ff */
[----:B------:R-:W-:Y:S01]  /*6060*/  FFMA R30, R49, R4, R30 ;  /* 0x00000004311e7223 */ /* 0x000fe2000000001e */
[----:B------:R-:W-:Y:S02]  /*6070*/  F2FP.BF16.F32.PACK_AB R17, R23, R18 ;  /* 0x000000121711723e */ /* 0x000fe400000010ff */
[----:B------:R-:W-:Y:S01]  /*6080*/  F2FP.BF16.F32.PACK_AB R18, R21, R20 ;  /* 0x000000141512723e */ /* 0x000fe200000010ff */
[----:B------:R-:W-:Y:S01]  /*6090*/  FFMA R35, R49, R5, R35 ;  /* 0x0000000531237223 */ /* 0x000fe20000000023 */
[----:B------:R-:W-:Y:S02]  /*60a0*/  F2FP.BF16.F32.PACK_AB R19, R27, R22 ;  /* 0x000000161b13723e */ /* 0x000fe400000010ff */
[----:B------:R-:W-:Y:S02]  /*60b0*/  F2FP.BF16.F32.PACK_AB R24, R25, R24 ;  /* 0x000000181918723e */ /* 0x000fe400000010ff */
[----:B------:R-:W-:Y:S01]  /*60c0*/  F2FP.BF16.F32.PACK_AB R25, R31, R26 ;  /* 0x0000001a1f19723e */ /* 0x000fe200000010ff */
[----:B------:R1:W-:Y:S01]  /*60d0*/  STS.128 [R98+0x20], R16 ;  /* 0x0000201062007388 */ /* 0x0003e20000000c00 */
[----:B------:R-:W-:Y:S02]  /*60e0*/  F2FP.BF16.F32.PACK_AB R26, R29, R28 ;  /* 0x0000001c1d1a723e */ /* 0x000fe400000010ff */
[----:B------:R-:W-:Y:S05]  /*60f0*/  F2FP.BF16.F32.PACK_AB R27, R35, R30 ;  /* 0x0000001e231b723e */ /* 0x000fea00000010ff */
[----:B------:R1:W-:Y:S01]  /*6100*/  STS.128 [R106+0x30], R24 ;  /* 0x000030186a007388 */ /* 0x0003e20000000c00 */
[----:B------:R-:W-:Y:S01]  /*6110*/  @!PT LDS RZ, [RZ] ;  /* 0x00000000fffff984 */ /* 0x000fe20000000800 */
[----:B------:R-:W-:Y:S01]  /*6120*/  @!PT LDS RZ, [RZ] ;  /* 0x00000000fffff984 */ /* 0x000fe20000000800 */
[----:B------:R-:W-:Y:S01]  /*6130*/  @!PT LDS RZ, [RZ] ;  /* 0x00000000fffff984 */ /* 0x000fe20000000800 */
[----:B------:R-:W-:Y:S01]  /*6140*/  @!PT LDS RZ, [RZ] ;  /* 0x00000000fffff984 */ /* 0x000fe20000000800 */
[----:B------:R2:W-:Y:S07]  /*6150*/  MEMBAR.ALL.CTA ;  /* 0x0000000000007992 */ /* 0x0005ee0000008000 */
[----:B--2---:R-:W2:Y:S02]  /*6160*/  FENCE.VIEW.ASYNC.S ;  /* 0x00000000000073c6 */ /* 0x004ea40000000000 */
[----:B--2---:R-:W-:Y:S06]  /*6170*/  BAR.SYNC.DEFER_BLOCKING 0x1, 0x80 ;  /* 0x0042000000007b1d */ /* 0x004fec0000010000 */
[----:B------:R-:W-:Y:S05]  /*6180*/  @P0 BRA `(.L_x_98) ;  /* 0x0000000000280947 */ /* 0x000fea0003800000 */
[----:B------:R-:W-:Y:S02]  /*6190*/  UIADD3 UR4, UPT, UPT, UR48, 0x200, URZ ;  /* 0x0000020030047890 */ /* 0x000fe4000fffe0ff */
[----:B------:R-:W-:Y:S01]  /*61a0*/  UIADD3 UR6, UP0, UPT, UR52, 0x680, URZ ;  /* 0x0000068034067890 */ /* 0x000fe2000ff1e0ff */
[----:B------:R-:W-:Y:S03]  /*61b0*/  UMOV UR43, UR36 ;  /* 0x00000024002b7c82 */ /* 0x000fe60008000000 */
[----:B------:R-:W-:Y:S01]  /*61c0*/  MOV R93, UR4 ;  /* 0x00000004005d7c02 */ /* 0x000fe20008000f00 */
[----:B------:R-:W-:Y:S03]  /*61d0*/  UIADD3.X UR7, UPT, UPT, URZ, UR53, URZ, UP0, !UPT ;  /* 0x00000035ff077290 */ /* 0x000fe600087fe4ff */
[----:B------:R-:W-:Y:S11]  /*61e0*/  R2UR UR40, R93 ;  /* 0x000000005d2872ca */ /* 0x000ff600000e0000 */
[----:B------:R-:W-:Y:S02]  /*61f0*/  @!UPT UIADD3 URZ, UPT, UPT, URZ, URZ, URZ ;  /* 0x000000fffffff290 */ /* 0x000fe4000fffe0ff */
[----:B------:R2:W-:Y:S01]  /*6200*/  UTMASTG.3D [UR40], [UR6] ;  /* 0x00000028060073b5 */ /* 0x0005e20008010000 */
[----:B------:R0:W-:Y:S01]  /*6210*/  UTMACMDFLUSH ;  /* 0x00000000000079b7 */ /* 0x0001e20000000000 */
[----:B--2---:R-:W-:Y:S04]  /*6220*/  DEPBAR.LE SB0, 0x1 ;  /* 0x000080400000791a */ /* 0x004fe80000000000 */
.L_x_98:
[----:B------:R-:W-:Y:S05]  /*6230*/  BSYNC.RECONVERGENT B0 ;  /* 0x0000000000007941 */ /* 0x000fea0003800200 */
.L_x_97:
[----:B------:R-:W-:Y:S01]  /*6240*/  BAR.SYNC.DEFER_BLOCKING 0x1, 0x80 ;  /* 0x0042000000007b1d */ /* 0x000fe20000010000 */
[----:B------:R-:W-:Y:S01]  /*6250*/  ISETP.NE.AND P1, PT, R107, RZ, PT ;  /* 0x000000ff6b00720c */ /* 0x000fe20003f25270 */
[----:B------:R-:W-:Y:S01]  /*6260*/  UISETP.NE.AND UP0, UPT, UR49, URZ, UPT ;  /* 0x000000ff3100728c */ /* 0x000fe2000bf05270 */
[----:B------:R-:W-:Y:S11]  /*6270*/  LEA R2, R65, UR48, 0x3 ;  /* 0x0000003041027c11 */ /* 0x000ff6000f8e18ff */
[----:B------:R-:W-:Y:S01]  /*6280*/  @P1 SHF.L.U32 R3, R97, 0x1f, RZ ;  /* 0x0000001f61031819 */ /* 0x000fe200000006ff */
[----:B------:R-:W-:Y:S06]  /*6290*/  BRA.U !UP0, `(.L_x_99) ;  /* 0x0000000108247547 */ /* 0x000fec000b800000 */
[----:B------:R-:W-:Y:S01]  /*62a0*/  IMAD.U32 R4, RZ, RZ, UR51 ;  /* 0x00000033ff047e24 */ /* 0x000fe2000f8e00ff */
[----:B------:R-:W-:Y:S01]  /*62b0*/  MOV R0, UR37 ;  /* 0x0000002500007c02 */ /* 0x000fe20008000f00 */
[----:B------:R-:W-:Y:S03]  /*62c0*/  UIADD3 UR51, UPT, UPT, UR51, 0x1, URZ ;  /* 0x0000000133337890 */ /* 0x000fe6000fffe0ff */
[----:B------:R-:W-:Y:S01]  /*62d0*/  @P1 LEA R4, R4, UR48, 0x3 ;  /* 0x0000003004041c11 */ /* 0x000fe2000f8e18ff */
[----:B------:R-:W-:Y:S04]  /*62e0*/  UISETP.NE.AND UP0, UPT, UR51, 0x4, UPT ;  /* 0x000000043300788c */ /* 0x000fe8000bf05270 */
[----:B------:R-:W-:Y:S01]  /*62f0*/  @P1 VIADD R4, R4, 0x50 ;  /* 0x0000005004041836 */ /* 0x000fe20000000000 */
[----:B------:R-:W-:Y:S04]  /*6300*/  USEL UR51, UR51, URZ, UP0 ;  /* 0x000000ff33337287 */ /* 0x000fe80008000000 */
[----:B------:R-:W-:Y:S04]  /*6310*/  @P1 PRMT R0, R0, 0x654, R4 ;  /* 0x0000065400001816 */ /* 0x000fe80000000004 */
[----:B------:R2:W-:Y:S04]  /*6320*/  @P1 SYNCS.ARRIVE.TRANS64.RED.A1T0 RZ, [R0+URZ], RZ ;  /* 0x000000ff00ff19a7 */ /* 0x0005e800081004ff */
.L_x_99:
[----:B------:R-:W4:Y:S01]  /*6330*/  @P1 SYNCS.PHASECHK.TRANS64.TRYWAIT P0, [R2+URZ+0x30], R3 ;  /* 0x00003003020015a7 */ /* 0x000f2200080011ff */
[----:B------:R-:W-:Y:S01]  /*6340*/  BSSY B1, `(.L_x_100) ;  /* 0x0000016000017945 */ /* 0x000fe20003800000 */
[----:B----4-:R-:W-:Y:S03]  /*6350*/  @P1 SEL R66, RZ, 0x1, !P0 ;  /* 0x00000001ff421807 */ /* 0x010fe60004000000 */
[----:B------:R-:W-:Y:S05]  /*6360*/  @!P1 BRA `(.L_x_101) ;  /* 0x00000000004c9947 */ /* 0x000fea0003800000 */
[----:B------:R-:W-:Y:S01]  /*6370*/  ISETP.NE.AND P0, PT, R66, RZ, PT ;  /* 0x000000ff4200720c */ /* 0x000fe20003f05270 */
[----:B------:R-:W-:Y:S01]  /*6380*/  BSSY B0, `(.L_x_102) ;  /* 0x000000b000007945 */ /* 0x000fe20003800000 */
[----:B------:R-:W-:Y:S11]  /*6390*/  ISETP.NE.AND P1, PT, R67, RZ, PT ;  /* 0x000000ff4300720c */ /* 0x000ff60003f25270 */
[----:B------:R-:W-:Y:S02]  /*63a0*/  @!UPT UIADD3 URZ, UPT, UPT, URZ, URZ, URZ ;  /* 0x000000fffffff290 */ /* 0x000fe4000fffe0ff */
[C---:B------:R-:W-:Y:S01]  /*63b0*/  @P1 IMAD R6, R65.reuse, 0x2000, R100 ;  /* 0x0000200041061824 */ /* 0x040fe200078e0264 */
[C---:B------:R-:W-:Y:S01]  /*63c0*/  @P1 LEA R4, R65.reuse, R98, 0xd ;  /* 0x0000006241041211 */ /* 0x040fe200078e68ff */
[C---:B------:R-:W-:Y:S02]  /*63d0*/  @P1 IMAD R5, R65.reuse, 0x2000, R99 ;  /* 0x0000200041051824 */ /* 0x040fe400078e0263 */
[----:B------:R-:W-:Y:S01]  /*63e0*/  @P1 IMAD R3, R65, 0x2000, R106 ;  /* 0x0000200041031824 */ /* 0x000fe200078e026a */
[----:B------:R-:W-:Y:S06]  /*63f0*/  @P0 BRA `(.L_x_103) ;  /* 0x00000000000c0947 */ /* 0x000fec0003800000 */
[----:B--2---:R-:W-:Y:S04]  /*6400*/  SHF.L.U32 R0, R97, 0x1f, RZ ;  /* 0x0000001f61007819 */ /* 0x004fe800000006ff */
[----:B------:R-:W2:Y:S02]  /*6410*/  SYNCS.PHASECHK.TRANS64.TRYWAIT P0, [R2+URZ+0x30], R0 ;  /* 0x00003000020075a7 */ /* 0x000ea400080011ff */
[----:B--2---:R-:W-:Y:S05]  /*6420*/  @!P0 BRA `(.L_x_104) ;  /* 0x00000030004c8947 */ /* 0x004fea0003800000 */
.L_x_103:
[----:B------:R-:W-:Y:S05]  /*6430*/  BSYNC B0 ;  /* 0x0000000000007941 */ /* 0x000fea0003800000 */
.L_x_102:
[----:B------:R-:W-:Y:S02]  /*6440*/  ISETP.NE.AND P0, PT, R67, RZ, PT ;  /* 0x000000ff4300720c */ /* 0x000fe40003f05270 */
[----:B------:R-:W-:Y:S11]  /*6450*/  IADD3 R65, PT, PT, R65, 0x1, RZ ;  /* 0x0000000141417810 */ /* 0x000ff60007ffe0ff */
[----:B------:R4:W1:Y:S04]  /*6460*/  @P0 LDS.128 R56, [R6] ;  /* 0x0000000006380984 */ /* 0x0008680000000c00 */
[----:B------:R4:W1:Y:S04]  /*6470*/  @P0 LDS.128 R60, [R5+0x10] ;  /* 0x00001000053c0984 */ /* 0x0008680000000c00 */
[----:B------:R4:W1:Y:S04]  /*6480*/  @P0 LDS.128 R68, [R4+0x20] ;  /* 0x0000200004440984 */ /* 0x0008680000000c00 */
[----:B------:R4:W1:Y:S02]  /*6490*/  @P0 LDS.128 R76, [R3+0x30] ;  /* 0x00003000034c0984 */ /* 0x0008640000000c00 */
.L_x_101:
[----:B------:R-:W-:Y:S05]  /*64a0*/  BSYNC B1 ;  /* 0x0000000000017941 */ /* 0x000fea0003800000 */
.L_x_100:
[----:B--2---:R-:W-:Y:S05]  /*64b0*/  VIADD R0, R48, 0x20 ;  /* 0x0000002030007836 */ /* 0x004fea0000000000 */
[----:B------:R-:W-:Y:S04]  /*64c0*/  SHF.R.U32.HI R0, RZ, 0x15, R0 ;  /* 0x00000015ff007819 */ /* 0x000fe80000011600 */
[----:B------:R-:W-:Y:S11]  /*64d0*/  LOP3.LUT P0, RZ, R0, 0x3, R92, 0x48, !PT ;  /* 0x0000000300ff7812 */ /* 0x000ff6000780485c */
[----:B------:R-:W-:Y:S02]  /*64e0*/  @!UPT UIADD3 URZ, UPT, UPT, URZ, URZ, URZ ;  /* 0x000000fffffff290 */ /* 0x000fe4000fffe0ff */
[----:B------:R-:W-:Y:S05]  /*64f0*/  @!P0 BRA `(.L_x_105) ;  /* 0x0000000000408947 */ /* 0x000fea0003800000 */
[----:B------:R-:W2:Y:S01]  /*6500*/  LDCU.64 UR8, c[0x4][0x70] ;  /* 0x01000e00ff0877ac */ /* 0x000ea20008000a00 */
[----:B----4-:R-:W-:Y:S01]  /*6510*/  MOV R3, 0x0 ;  /* 0x0000000000037802 */ /* 0x010fe20000000f00 */
[----:B------:R-:W-:Y:S02]  /*6520*/  HFMA2 R12, -RZ, RZ, 0, 5.9604644775390625e-08 ;  /* 0x00000001ff0c7431 */ /* 0x000fe400000001ff */
[----:B-1----:R-:W-:Y:S02]  /*6530*/  IMAD.MOV.U32 R8, RZ, RZ, 0x192 ;  /* 0x00000192ff087424 */ /* 0x002fe400078e00ff */
[----:B------:R-:W-:Y:S01]  /*6540*/  IMAD.MOV.U32 R13, RZ, RZ, RZ ;  /* 0x000000ffff0d7224 */ /* 0x000fe200078e00ff */
[----:B------:R-:W1:Y:S01]  /*6550*/  LDCU.64 UR6, c[0x4][0x78] ;  /* 0x01000f00ff0677ac */ /* 0x000e620008000a00 */
[----:B------:R-:W4:Y:S01]  /*6560*/  LDC.64 R2, c[0x4][R3] ;  /* 0x0100000003027b82 */ /* 0x000f220000000a00 */
[----:B------:R-:W5:Y:S01]  /*6570*/  LDCU.64 UR4, c[0x4][0x10] ;  /* 0x01000200ff0477ac */ /* 0x000f620008000a00 */
[----:B--2---:R-:W-:Y:S01]  /*6580*/  MOV R5, UR9 ;  /* 0x0000000900057c02 */ /* 0x004fe20008000f00 */
[----:B------:R-:W-:Y:S01]  /*6590*/  IMAD.U32 R4, RZ, RZ, UR8 ;  /* 0x00000008ff047e24 */ /* 0x000fe2000f8e00ff */
[----:B-1----:R-:W-:Y:S01]  /*65a0*/  MOV R7, UR7 ;  /* 0x0000000700077c02 */ /* 0x002fe20008000f00 */
[----:B------:R-:W-:Y:S01]  /*65b0*/  IMAD.U32 R6, RZ, RZ, UR6 ;  /* 0x00000006ff067e24 */ /* 0x000fe2000f8e00ff */
[----:B-----5:R-:W-:Y:S01]  /*65c0*/  MOV R11, UR5 ;  /* 0x00000005000b7c02 */ /* 0x020fe20008000f00 */
[----:B------:R-:W-:Y:S02]  /*65d0*/  IMAD.U32 R10, RZ, RZ, UR4 ;  /* 0x00000004ff0a7e24 */ /* 0x000fe4000f8e00ff */
[----:B------:R-:W-:Y:S07]  /*65e0*/  LEPC R20, `(.L_x_105) ;  /* 0x000000001014794e */ /* 0x000fee0000000000 */
[----:B---34-:R-:W-:Y:S05]  /*65f0*/  CALL.ABS.NOINC R2 ;  /* 0x0000000002007343 */ /* 0x018fea0003c00000 */
.L_x_105:
[----:B------:R-:W-:Y:S01]  /*6600*/  ISETP.NE.AND P6, PT, R107, RZ, PT ;  /* 0x000000ff6b00720c */ /* 0x000fe20003fc5270 */
[----:B------:R-:W-:Y:S05]  /*6610*/  WARPSYNC.ALL ;  /* 0x0000000000007948 */ /* 0x000fea0003800000 */
[----:B------:R-:W-:Y:S01]  /*6620*/  R2UR UR4, R48 ;  /* 0x00000000300472ca */ /* 0x000fe200000e0000 */
[----:B------:R-:W-:Y:S01]  /*6630*/  BSSY.RECONVERGENT B0, `(.L_x_106) ;  /* 0x000008f000007945 */ /* 0x000fe20003800200 */
[----:B------:R-:W-:Y:S02]  /*6640*/  MOV R50, UR51 ;  /* 0x0000003300327c02 */ /* 0x000fe40008000f00 */
[----:B-1--4-:R-:W-:Y:S02]  /*6650*/  SHF.L.U32 R3, R56, 0x10, RZ ;  /* 0x0000001038037819 */ /* 0x012fe400000006ff */
[----:B------:R-:W-:Y:S02]  /*6660*/  MOV R72, UR37 ;  /* 0x0000002500487c02 */ /* 0x000fe40008000f00 */
[----:B------:R-:W-:Y:S02]  /*6670*/  @P6 LEA R50, R50, UR48, 0x3 ;  /* 0x0000003032326c11 */ /* 0x000fe4000f8e18ff */
[C---:B------:R-:W-:Y:S02]  /*6680*/  LOP3.LUT R51, R57.reuse, 0xffff0000, RZ, 0xc0, !PT ;  /* 0xffff000039337812 */ /* 0x040fe400078ec0ff */
[----:B------:R-:W-:Y:S01]  /*6690*/  @P6 IADD3 R50, PT, PT, R50, 0x50, RZ ;  /* 0x0000005032326810 */ /* 0x000fe20007ffe0ff */
[----:B------:R-:W1:Y:S01]  /*66a0*/  LDTM.x32 R4, tmem[UR4+0x20] ;  /* 0x00002004000479ee */ /* 0x000e6200082c0000 */
[----:B------:R-:W-:Y:S02]  /*66b0*/  ISETP.NE.AND P0, PT, R102, RZ, PT ;  /* 0x000000ff6600720c */ /* 0x000fe40003f05270 */
[----:B------:R-:W-:Y:S02]  /*66c0*/  @P6 PRMT R72, R72, 0x654, R50 ;  /* 0x0000065448486816 */ /* 0x000fe40000000032 */
[----:B------:R-:W-:Y:S01]  /*66d0*/  SHF.L.U32 R50, R57, 0x10, RZ ;  /* 0x0000001039327819 */ /* 0x000fe200000006ff */
[C---:B-1----:R-:W-:Y:S01]  /*66e0*/  FMUL R0, R47.reuse, R4 ;  /* 0x000000042f007220 */ /* 0x042fe20000400000 */
[----:B------:R-:W-:Y:S01]  /*66f0*/  LOP3.LUT R4, R56, 0xffff0000, RZ, 0xc0, !PT ;  /* 0xffff000038047812 */ /* 0x000fe200078ec0ff */
[C---:B------:R-:W-:Y:S01]  /*6700*/  FMUL R2, R47.reuse, R5 ;  /* 0x000000052f027220 */ /* 0x040fe20000400000 */
[----:B------:R-:W-:Y:S01]  /*6710*/  FMUL R7, R47, R7 ;  /* 0x000000072f077220 */ /* 0x000fe20000400000 */
[----:B------:R-:W-:Y:S01]  /*6720*/  FFMA R0, R49, R3, R0 ;  /* 0x0000000331007223 */ /* 0x000fe20000000000 */
[----:B------:R-:W-:Y:S01]  /*6730*/  FMUL R3, R47, R6 ;  /* 0x000000062f037220 */ /* 0x000fe20000400000 */
[----:B------:R-:W-:Y:S01]  /*6740*/  FFMA R2, R49, R4, R2 ;  /* 0x0000000431027223 */ /* 0x000fe20000000002 */
[C---:B------:R-:W-:Y:S01]  /*6750*/  FMUL R4, R47.reuse, R8 ;  /* 0x000000082f047220 */ /* 0x040fe20000400000 */
[C---:B------:R-:W-:Y:S01]  /*6760*/  FMUL R8, R47.reuse, R12 ;  /* 0x0000000c2f087220 */ /* 0x040fe20000400000 */
[C---:B------:R-:W-:Y:S01]  /*6770*/  FMUL R12, R47.reuse, R16 ;  /* 0x000000102f0c7220 */ /* 0x040fe20000400000 */
[C---:B------:R-:W-:Y:S01]  /*6780*/  FMUL R16, R47.reuse, R20 ;  /* 0x000000142f107220 */ /* 0x040fe20000400000 */
[----:B------:R-:W-:Y:S01]  /*6790*/  F2FP.BF16.F32.PACK_AB R52, R2, R0 ;  /* 0x000000000234723e */ /* 0x000fe200000010ff */
[C---:B------:R-:W-:Y:S01]  /*67a0*/  FMUL R20, R47.reuse, R24 ;  /* 0x000000182f147220 */ /* 0x040fe20000400000 */
[C---:B------:R-:W-:Y:S01]  /*67b0*/  LOP3.LUT R0, R58.reuse, 0xffff0000, RZ, 0xc0, !PT ;  /* 0xffff00003a007812 */ /* 0x040fe200078ec0ff */
[----:B------:R-:W-:Y:S01]  /*67c0*/  FMUL R24, R47, R28 ;  /* 0x0000001c2f187220 */ /* 0x000fe20000400000 */
[----:B------:R-:W-:Y:S01]  /*67d0*/  SHF.L.U32 R2, R59, 0x10, RZ ;  /* 0x000000103b027819 */ /* 0x000fe200000006ff */
[C---:B------:R-:W-:Y:S01]  /*67e0*/  FMUL R28, R47.reuse, R32 ;  /* 0x000000202f1c7220 */ /* 0x040fe20000400000 */
[----:B------:R-:W-:Y:S01]  /*67f0*/  SHF.L.U32 R32, R58, 0x10, RZ ;  /* 0x000000103a207819 */ /* 0x000fe200000006ff */
[----:B------:R-:W-:Y:S01]  /*6800*/  FMUL R5, R47, R9 ;  /* 0x000000092f057220 */ /* 0x000fe20000400000 */
[C---:B------:R-:W-:Y:S01]  /*6810*/  FFMA R3, R49.reuse, R50, R3 ;  /* 0x0000003231037223 */ /* 0x040fe20000000003 */
[----:B------:R-:W-:Y:S01]  /*6820*/  FFMA R7, R49, R51, R7 ;  /* 0x0000003331077223 */ /* 0x000fe20000000007 */
[----:B------:R-:W-:Y:S01]  /*6830*/  FMUL R6, R47, R10 ;  /* 0x0000000a2f067220 */ /* 0x000fe20000400000 */
[----:B------:R-:W-:Y:S01]  /*6840*/  FFMA R4, R49, R32, R4 ;  /* 0x0000002031047223 */ /* 0x000fe20000000004 */
[----:B------:R-:W-:Y:S01]  /*6850*/  LOP3.LUT R32, R59, 0xffff0000, RZ, 0xc0, !PT ;  /* 0xffff00003b207812 */ /* 0x000fe200078ec0ff */
[----:B------:R-:W-:Y:S01]  /*6860*/  FFMA R5, R49, R0, R5 ;  /* 0x0000000031057223 */ /* 0x000fe20000000005 */
[C---:B------:R-:W-:Y:S01]  /*6870*/  SHF.L.U32 R0, R60.reuse, 0x10, RZ ;  /* 0x000000103c007819 */ /* 0x040fe200000006ff */
[----:B------:R-:W-:Y:S01]  /*6880*/  FMUL R11, R47, R11 ;  /* 0x0000000b2f0b7220 */ /* 0x000fe20000400000 */
[----:B------:R-:W-:Y:S01]  /*6890*/  F2FP.BF16.F32.PACK_AB R53, R7, R3 ;  /* 0x000000030735723e */ /* 0x000fe200000010ff */
[C---:B------:R-:W-:Y:S01]  /*68a0*/  FFMA R6, R49.reuse, R2, R6 ;  /* 0x0000000231067223 */ /* 0x040fe20000000006 */
[----:B------:R-:W-:Y:S01]  /*68b0*/  LOP3.LUT R2, R60, 0xffff0000, RZ, 0xc0, !PT ;  /* 0xffff00003c027812 */ /* 0x000fe200078ec0ff */
[----:B------:R-:W-:Y:S01]  /*68c0*/  FFMA R11, R49, R32, R11 ;  /* 0x00000020310b7223 */ /* 0x000fe2000000000b */
[----:B------:R-:W-:Y:S01]  /*68d0*/  SHF.L.U32 R3, R61, 0x10, RZ ;  /* 0x000000103d037819 */ /* 0x000fe200000006ff */
[----:B------:R-:W-:Y:S01]  /*68e0*/  FFMA R8, R49, R0, R8 ;  /* 0x0000000031087223 */ /* 0x000fe20000000008 */
[----:B------:R-:W-:Y:S01]  /*68f0*/  LOP3.LUT R0, R61, 0xffff0000, RZ, 0xc0, !PT ;  /* 0xffff00003d007812 */ /* 0x000fe200078ec0ff */
[----:B------:R-:W-:Y:S01]  /*6900*/  FMUL R9, R47, R13 ;  /* 0x0000000d2f097220 */ /* 0x000fe20000400000 */
[----:B------:R-:W-:Y:S01]  /*6910*/  F2FP.BF16.F32.PACK_AB R54, R5, R4 ;  /* 0x000000040536723e */ /* 0x000fe200000010ff */
[----:B------:R-:W-:Y:S01]  /*6920*/  FMUL R10, R47, R14 ;  /* 0x0000000e2f0a7220 */ /* 0x000fe20000400000 */
[----:B------:R-:W-:Y:S01]  /*6930*/  F2FP.BF16.F32.PACK_AB R55, R11, R6 ;  /* 0x000000060b37723e */ /* 0x000fe200000010ff */
[----:B------:R-:W-:Y:S01]  /*6940*/  FMUL R15, R47, R15 ;  /* 0x0000000f2f0f7220 */ /* 0x000fe20000400000 */
[----:B------:R-:W-:Y:S01]  /*6950*/  SHF.L.U32 R4, R77, 0x10, RZ ;  /* 0x000000104d047819 */ /* 0x000fe200000006ff */
[C---:B------:R-:W-:Y:S01]  /*6960*/  FFMA R9, R49.reuse, R2, R9 ;  /* 0x0000000231097223 */ /* 0x040fe20000000009 */
[C---:B------:R-:W-:Y:S01]  /*6970*/  SHF.L.U32 R2, R62.reuse, 0x10, RZ ;  /* 0x000000103e027819 */ /* 0x040fe200000006ff */
[C---:B------:R-:W-:Y:S01]  /*6980*/  FFMA R10, R49.reuse, R3, R10 ;  /* 0x00000003310a7223 */ /* 0x040fe2000000000a */
[----:B------:R-:W-:Y:S01]  /*6990*/  LOP3.LUT R3, R62, 0xffff0000, RZ, 0xc0, !PT ;  /* 0xffff00003e037812 */ /* 0x000fe200078ec0ff */
[----:B------:R-:W-:Y:S01]  /*69a0*/  FFMA R15, R49, R0, R15 ;  /* 0x00000000310f7223 */ /* 0x000fe2000000000f */
[----:B------:R-:W-:Y:S01]  /*69b0*/  SHF.L.U32 R0, R63, 0x10, RZ ;  /* 0x000000103f007819 */ /* 0x000fe200000006ff */
[----:B------:R-:W-:Y:S01]  /*69c0*/  FMUL R13, R47, R17 ;  /* 0x000000112f0d7220 */ /* 0x000fe20000400000 */
[----:B------:R-:W-:Y:S01]  /*69d0*/  F2FP.BF16.F32.PACK_AB R8, R9, R8 ;  /* 0x000000080908723e */ /* 0x000fe200000010ff */
[----:B------:R-:W-:Y:S01]  /*69e0*/  FMUL R14, R47, R18 ;  /* 0x000000122f0e7220 */ /* 0x000fe20000400000 */
[----:B------:R-:W-:Y:S01]  /*69f0*/  F2FP.BF16.F32.PACK_AB R9, R15, R10 ;  /* 0x0000000a0f09723e */ /* 0x000fe200000010ff */
[----:B------:R-:W-:Y:S01]  /*6a00*/  FFMA R12, R49, R2, R12 ;  /* 0x00000002310c7223 */ /* 0x000fe2000000000c */
[----:B------:R-:W-:Y:S01]  /*6a10*/  LOP3.LUT R2, R63, 0xffff0000, RZ, 0xc0, !PT ;  /* 0xffff00003f027812 */ /* 0x000fe200078ec0ff */
[----:B------:R-:W-:Y:S01]  /*6a20*/  FFMA R13, R49, R3, R13 ;  /* 0x00000003310d7223 */ /* 0x000fe2000000000d */
[----:B------:R-:W-:Y:S01]  /*6a30*/  SHF.L.U32 R3, R69, 0x10, RZ ;  /* 0x0000001045037819 */ /* 0x000fe200000006ff */
[----:B------:R-:W-:Y:S01]  /*6a40*/  FFMA R14, R49, R0, R14 ;  /* 0x00000000310e7223 */ /* 0x000fe2000000000e */
[C---:B------:R-:W-:Y:S01]  /*6a50*/  SHF.L.U32 R0, R68.reuse, 0x10, RZ ;  /* 0x0000001044007819 */ /* 0x040fe200000006ff */
[----:B------:R-:W-:Y:S01]  /*6a60*/  FMUL R19, R47, R19 ;  /* 0x000000132f137220 */ /* 0x000fe20000400000 */
[----:B------:R-:W-:Y:S01]  /*6a70*/  F2FP.BF16.F32.PACK_AB R10, R13, R12 ;  /* 0x0000000c0d0a723e */ /* 0x000fe200000010ff */
[----:B------:R-:W-:Y:S01]  /*6a80*/  FMUL R17, R47, R21 ;  /* 0x000000152f117220 */ /* 0x000fe20000400000 */
[----:B------:R-:W-:Y:S01]  /*6a90*/  LOP3.LUT R5, R79, 0xffff0000, RZ, 0xc0, !PT ;  /* 0xffff00004f057812 */ /* 0x000fe200078ec0ff */
[C---:B------:R-:W-:Y:S01]  /*6aa0*/  FFMA R19, R49.reuse, R2, R19 ;  /* 0x0000000231137223 */ /* 0x040fe20000000013 */
[----:B------:R-:W-:Y:S01]  /*6ab0*/  LOP3.LUT R2, R68, 0xffff0000, RZ, 0xc0, !PT ;  /* 0xffff000044027812 */ /* 0x000fe200078ec0ff */
[----:B------:R1:W-:Y:S01]  /*6ac0*/  STS.128 [R100+0x2000], R52 ;  /* 0x0020003464007388 */ /* 0x0003e20000000c00 */
[----:B------:R-:W-:Y:S01]  /*6ad0*/  FFMA R16, R49, R0, R16 ;  /* 0x0000000031107223 */ /* 0x000fe20000000010 */
[----:B------:R-:W-:Y:S01]  /*6ae0*/  LOP3.LUT R0, R69, 0xffff0000, RZ, 0xc0, !PT ;  /* 0xffff000045007812 */ /* 0x000fe200078ec0ff */
[----:B------:R-:W-:Y:S01]  /*6af0*/  FMUL R18, R47, R22 ;  /* 0x000000162f127220 */ /* 0x000fe20000400000 */
[----:B------:R-:W-:Y:S01]  /*6b00*/  F2FP.BF16.F32.PACK_AB R11, R19, R14 ;  /* 0x0000000e130b723e */ /* 0x000fe200000010ff */
[----:B------:R-:W-:Y:S01]  /*6b10*/  FMUL R23, R47, R23 ;  /* 0x000000172f177220 */ /* 0x000fe20000400000 */
[C---:B------:R-:W-:Y:S01]  /*6b20*/  FFMA R17, R49.reuse, R2, R17 ;  /* 0x0000000231117223 */ /* 0x040fe20000000011 */
[C---:B------:R-:W-:Y:S01]  /*6b30*/  SHF.L.U32 R2, R70.reuse, 0x10, RZ ;  /* 0x0000001046027819 */ /* 0x040fe200000006ff */
[----:B------:R-:W-:Y:S01]  /*6b40*/  FFMA R18, R49, R3, R18 ;  /* 0x0000000331127223 */ /* 0x000fe20000000012 */
[----:B------:R-:W-:Y:S01]  /*6b50*/  SHF.L.U32 R3, R71, 0x10, RZ ;  /* 0x0000001047037819 */ /* 0x000fe200000006ff */
[----:B------:R1:W-:Y:S01]  /*6b60*/  STS.128 [R99+0x2010], R8 ;  /* 0x0020100863007388 */ /* 0x0003e20000000c00 */
[----:B------:R-:W-:Y:S01]  /*6b70*/  F2FP.BF16.F32.PACK_AB R16, R17, R16 ;  /* 0x000000101110723e */ /* 0x000fe200000010ff */
[----:B------:R-:W-:Y:S01]  /*6b80*/  FFMA R23, R49, R0, R23 ;  /* 0x0000000031177223 */ /* 0x000fe20000000017 */
[----:B------:R-:W-:Y:S01]  /*6b90*/  LOP3.LUT R0, R70, 0xffff0000, RZ, 0xc0, !PT ;  /* 0xffff000046007812 */ /* 0x000fe200078ec0ff */
[C---:B------:R-:W-:Y:S01]  /*6ba0*/  FMUL R21, R47.reuse, R25 ;  /* 0x000000192f157220 */ /* 0x040fe20000400000 */
[----:B------:R-:W-:Y:S01]  /*6bb0*/  FMUL R22, R47, R26 ;  /* 0x0000001a2f167220 */ /* 0x000fe20000400000 */
[C---:B------:R-:W-:Y:S01]  /*6bc0*/  FFMA R20, R49.reuse, R2, R20 ;  /* 0x0000000231147223 */ /* 0x040fe20000000014 */
[C---:B------:R-:W-:Y:S01]  /*6bd0*/  SHF.L.U32 R2, R76.reuse, 0x10, RZ ;  /* 0x000000104c027819 */ /* 0x040fe200000006ff */
[----:B------:R-:W-:Y:S01]  /*6be0*/  FFMA R21, R49, R0, R21 ;  /* 0x0000000031157223 */ /* 0x000fe20000000015 */
[----:B------:R-:W-:Y:S01]  /*6bf0*/  LOP3.LUT R0, R71, 0xffff0000, RZ, 0xc0, !PT ;  /* 0xffff000047007812 */ /* 0x000fe200078ec0ff */
[----:B------:R-:W-:Y:S01]  /*6c00*/  FFMA R22, R49, R3, R22 ;  /* 0x0000000331167223 */ /* 0x000fe20000000016 */
[C---:B------:R-:W-:Y:S01]  /*6c10*/  FMUL R27, R47.reuse, R27 ;  /* 0x0000001b2f1b7220 */ /* 0x040fe20000400000 */
[----:B------:R-:W-:Y:S01]  /*6c20*/  LOP3.LUT R3, R76, 0xffff0000, RZ, 0xc0, !PT ;  /* 0xffff00004c037812 */ /* 0x000fe200078ec0ff */
[C---:B------:R-:W-:Y:S01]  /*6c30*/  FMUL R25, R47.reuse, R29 ;  /* 0x0000001d2f197220 */ /* 0x040fe20000400000 */
[----:B------:R-:W-:Y:S01]  /*6c40*/  FMUL R26, R47, R30 ;  /* 0x0000001e2f1a7220 */ /* 0x000fe20000400000 */
[C---:B------:R-:W-:Y:S01]  /*6c50*/  FFMA R27, R49.reuse, R0, R27 ;  /* 0x00000000311b7223 */ /* 0x040fe2000000001b */
[----:B------:R-:W-:Y:S01]  /*6c60*/  FFMA R24, R49, R2, R24 ;  /* 0x0000000231187223 */ /* 0x000fe20000000018 */
[----:B------:R-:W-:Y:S01]  /*6c70*/  LOP3.LUT R0, R77, 0xffff0000, RZ, 0xc0, !PT ;  /* 0xffff00004d007812 */ /* 0x000fe200078ec0ff */
[----:B------:R-:W-:Y:S01]  /*6c80*/  FFMA R25, R49, R3, R25 ;  /* 0x0000000331197223 */ /* 0x000fe20000000019 */
[----:B------:R-:W-:Y:S01]  /*6c90*/  FMUL R31, R47, R31 ;  /* 0x0000001f2f1f7220 */ /* 0x000fe20000400000 */
[C---:B------:R-:W-:Y:S01]  /*6ca0*/  SHF.L.U32 R2, R78.reuse, 0x10, RZ ;  /* 0x000000104e027819 */ /* 0x040fe200000006ff */
[----:B------:R-:W-:Y:S01]  /*6cb0*/  FFMA R26, R49, R4, R26 ;  /* 0x00000004311a7223 */ /* 0x000fe2000000001a */
[----:B------:R-:W-:Y:S01]  /*6cc0*/  LOP3.LUT R3, R78, 0xffff0000, RZ, 0xc0, !PT ;  /* 0xffff00004e037812 */ /* 0x000fe200078ec0ff */
[----:B------:R-:W-:Y:S01]  /*6cd0*/  FMUL R29, R47, R33 ;  /* 0x000000212f1d7220 */ /* 0x000fe20000400000 */
[----:B------:R-:W-:Y:S01]  /*6ce0*/  SHF.L.U32 R4, R79, 0x10, RZ ;  /* 0x000000104f047819 */ /* 0x000fe200000006ff */
[----:B------:R-:W-:Y:S01]  /*6cf0*/  FMUL R30, R47, R34 ;  /* 0x000000222f1e7220 */ /* 0x000fe20000400000 */
[----:B------:R-:W-:Y:S01]  /*6d00*/  F2FP.BF16.F32.PACK_AB R17, R23, R18 ;  /* 0x000000121711723e */ /* 0x000fe200000010ff */
[----:B------:R-:W-:Y:S01]  /*6d10*/  FFMA R31, R49, R0, R31 ;  /* 0x00000000311f7223 */ /* 0x000fe2000000001f */
[----:B------:R-:W-:Y:S01]  /*6d20*/  FMUL R35, R47, R35 ;  /* 0x000000232f237220 */ /* 0x000fe20000400000 */
[----:B------:R-:W-:Y:S01]  /*6d30*/  F2FP.BF16.F32.PACK_AB R18, R21, R20 ;  /* 0x000000141512723e */ /* 0x000fe200000010ff */
[----:B------:R-:W-:Y:S01]  /*6d40*/  FFMA R28, R49, R2, R28 ;  /* 0x00000002311c7223 */ /* 0x000fe2000000001c */
[----:B------:R-:W-:Y:S01]  /*6d50*/  F2FP.BF16.F32.PACK_AB R19, R27, R22 ;  /* 0x000000161b13723e */ /* 0x000fe200000010ff */
[C---:B------:R-:W-:Y:S01]  /*6d60*/  FFMA R29, R49.reuse, R3, R29 ;  /* 0x00000003311d7223 */ /* 0x040fe2000000001d */
[C---:B------:R-:W-:Y:S01]  /*6d70*/  FFMA R30, R49.reuse, R4, R30 ;  /* 0x00000004311e7223 */ /* 0x040fe2000000001e */
[----:B------:R-:W-:Y:S01]  /*6d80*/  FFMA R35, R49, R5, R35 ;  /* 0x0000000531237223 */ /* 0x000fe20000000023 */
[----:B------:R-:W-:Y:S01]  /*6d90*/  F2FP.BF16.F32.PACK_AB R24, R25, R24 ;  /* 0x000000181918723e */ /* 0x000fe200000010ff */
[----:B------:R1:W-:Y:S01]  /*6da0*/  STS.128 [R98+0x2020], R16 ;  /* 0x0020201062007388 */ /* 0x0003e20000000c00 */
[----:B------:R-:W-:Y:S02]  /*6db0*/  F2FP.BF16.F32.PACK_AB R25, R31, R26 ;  /* 0x0000001a1f19723e */ /* 0x000fe400000010ff */
[----:B------:R-:W-:Y:S02]  /*6dc0*/  F2FP.BF16.F32.PACK_AB R26, R29, R28 ;  /* 0x0000001c1d1a723e */ /* 0x000fe400000010ff */
[----:B------:R-:W-:Y:S02]  /*6dd0*/  F2FP.BF16.F32.PACK_AB R27, R35, R30 ;  /* 0x0000001e231b723e */ /* 0x000fe400000010ff */
[----:B------:R-:W-:Y:S02]  /*6de0*/  LEA R0, R65, UR48, 0x3 ;  /* 0x0000003041007c11 */ /* 0x000fe4000f8e18ff */
[----:B------:R-:W-:Y:S01]  /*6df0*/  @P6 SHF.L.U32 R2, R97, 0x1f, RZ ;  /* 0x0000001f61026819 */ /* 0x000fe200000006ff */
        /* <DEDUP_REMOVED lines=9> */
[----:B------:R-:W-:Y:S02]  /*6e90*/  UIADD3 UR8, UP0, UPT, UR52, 0x680, URZ ;  /* 0x0000068034087890 */ /* 0x000fe4000ff1e0ff */
[----:B------:R-:W-:Y:S02]  /*6ea0*/  UIADD3 UR5, UPT, UPT, UR41, 0x20, URZ ;  /* 0x0000002029057890 */ /* 0x000fe4000fffe0ff */
[----:B------:R-:W-:Y:S02]  /*6eb0*/  UIADD3 UR4, UPT, UPT, UR48, 0x2200, URZ ;  /* 0x0000220030047890 */ /* 0x000fe4000fffe0ff */
[----:B------:R-:W-:Y:S01]  /*6ec0*/  UIADD3.X UR9, UPT, UPT, URZ, UR53, URZ, UP0, !UPT ;  /* 0x00000035ff097290 */ /* 0x000fe200087fe4ff */
[----:B------:R-:W-:Y:S01]  /*6ed0*/  UMOV UR6, UR42 ;  /* 0x0000002a00067c82 */ /* 0x000fe20008000000 */
[----:B------:R-:W-:Y:S07]  /*6ee0*/  UMOV UR7, UR36 ;  /* 0x0000002400077c82 */ /* 0x000fee0008000000 */
[----:B------:R2:W-:Y:S01]  /*6ef0*/  UTMASTG.3D [UR4], [UR8] ;  /* 0x00000004080073b5 */ /* 0x0005e20008010000 */
[----:B------:R0:W-:Y:S01]  /*6f00*/  UTMACMDFLUSH ;  /* 0x00000000000079b7 */ /* 0x0001e20000000000 */
[----:B--2---:R-:W-:Y:S04]  /*6f10*/  DEPBAR.LE SB0, 0x1 ;  /* 0x000080400000791a */ /* 0x004fe80000000000 */
.L_x_107:
[----:B------:R-:W-:Y:S05]  /*6f20*/  BSYNC.RECONVERGENT B0 ;  /* 0x0000000000007941 */ /* 0x000fea0003800200 */
.L_x_106:
[----:B------:R-:W-:Y:S01]  /*6f30*/  BAR.SYNC.DEFER_BLOCKING 0x1, 0x80 ;  /* 0x0042000000007b1d */ /* 0x000fe20000010000 */
[----:B------:R-:W-:Y:S04]  /*6f40*/  UIADD3 UR40, UPT, UPT, UR51, 0x1, URZ ;  /* 0x0000000133287890 */ /* 0x000fe8000fffe0ff */
[----:B------:R-:W-:Y:S04]  /*6f50*/  UISETP.NE.AND UP0, UPT, UR40, 0x4, UPT ;  /* 0x000000042800788c */ /* 0x000fe8000bf05270 */
[----:B------:R-:W-:Y:S01]  /*6f60*/  USEL UR40, UR40, URZ, UP0 ;  /* 0x000000ff28287287 */ /* 0x000fe20008000000 */
[----:B------:R2:W-:Y:S01]  /*6f70*/  @P6 SYNCS.ARRIVE.TRANS64.RED.A1T0 RZ, [R72+URZ], RZ ;  /* 0x000000ff48ff69a7 */ /* 0x0005e200081004ff */
[----:B------:R-:W-:Y:S01]  /*6f80*/  BSSY B1, `(.L_x_108) ;  /* 0x0000017000017945 */ /* 0x000fe20003800000 */
[----:B------:R-:W4:Y:S02]  /*6f90*/  @P6 SYNCS.PHASECHK.TRANS64.TRYWAIT P0, [R0+URZ+0x30], R2 ;  /* 0x00003002000065a7 */ /* 0x000f2400080011ff */
[----:B----4-:R-:W-:Y:S01]  /*6fa0*/  @P6 SEL R66, RZ, 0x1, !P0 ;  /* 0x00000001ff426807 */ /* 0x010fe20004000000 */
[----:B--2---:R-:W-:Y:S06]  /*6fb0*/  @!P6 BRA `(.L_x_109) ;  /* 0x00000000004ce947 */ /* 0x004fec0003800000 */
        /* <DEDUP_REMOVED lines=9> */
[----:B------:R-:W-:Y:S04]  /*7050*/  SHF.L.U32 R6, R97, 0x1f, RZ ;  /* 0x0000001f61067819 */ /* 0x000fe800000006ff */
[----:B------:R-:W2:Y:S02]  /*7060*/  SYNCS.PHASECHK.TRANS64.TRYWAIT P0, [R0+URZ+0x30], R6 ;  /* 0x00003006000075a7 */ /* 0x000ea400080011ff */
[----:B--2---:R-:W-:Y:S05]  /*7070*/  @!P0 BRA `(.L_x_112) ;  /* 0x00000024004c8947 */ /* 0x004fea0003800000 */
.L_x_111:
[----:B------:R-:W-:Y:S05]  /*7080*/  BSYNC B0 ;  /* 0x0000000000007941 */ /* 0x000fea0003800000 */
.L_x_110:
[----:B------:R-:W-:Y:S02]  /*7090*/  ISETP.NE.AND P0, PT, R67, RZ, PT ;  /* 0x000000ff4300720c */ /* 0x000fe40003f05270 */
[----:B------:R-:W-:Y:S11]  /*70a0*/  IADD3 R65, PT, PT, R65, 0x1, RZ ;  /* 0x0000000141417810 */ /* 0x000ff60007ffe0ff */
[----:B------:R4:W1:Y:S04]  /*70b0*/  @P0 LDS.128 R56, [R5] ;  /* 0x0000000005380984 */ /* 0x0008680000000c00 */
[----:B------:R4:W1:Y:S04]  /*70c0*/  @P0 LDS.128 R60, [R4+0x10] ;  /* 0x00001000043c0984 */ /* 0x0008680000000c00 */
[----:B------:R4:W1:Y:S04]  /*70d0*/  @P0 LDS.128 R68, [R3+0x20] ;  /* 0x0000200003440984 */ /* 0x0008680000000c00 */
[----:B------:R4:W1:Y:S02]  /*70e0*/  @P0 LDS.128 R76, [R2+0x30] ;  /* 0x00003000024c0984 */ /* 0x0008640000000c00 */
.L_x_109:
[----:B------:R-:W-:Y:S05]  /*70f0*/  BSYNC B1 ;  /* 0x0000000000017941 */ /* 0x000fea0003800000 */
.L_x_108:
        /* <DEDUP_REMOVED lines=21> */
.L_x_113:
        /* <DEDUP_REMOVED lines=146> */
.L_x_115:
[----:B------:R-:W-:Y:S05]  /*7b70*/  BSYNC.RECONVERGENT B0 ;  /* 0x0000000000007941 */ /* 0x000fea0003800200 */
.L_x_114:
        /* <DEDUP_REMOVED lines=21> */
.L_x_119:
[----:B------:R-:W-:Y:S05]  /*7cd0*/  BSYNC B0 ;  /* 0x0000000000007941 */ /* 0x000fea0003800000 */
.L_x_118:
[----:B------:R-:W-:Y:S11]  /*7ce0*/  ISETP.NE.AND P0, PT, R67, RZ, PT ;  /* 0x000000ff4300720c */ /* 0x000ff60003f05270 */
[----:B------:R-:W-:Y:S02]  /*7cf0*/  @!UPT UIADD3 URZ, UPT, UPT, URZ, URZ, URZ ;  /* 0x000000fffffff290 */ /* 0x000fe4000fffe0ff */
[----:B------:R4:W1:Y:S04]  /*7d00*/  @P0 LDS.128 R56, [R4] ;  /* 0x0000000004380984 */ /* 0x0008680000000c00 */
[----:B------:R4:W1:Y:S04]  /*7d10*/  @P0 LDS.128 R60, [R3+0x10] ;  /* 0x00001000033c0984 */ /* 0x0008680000000c00 */
[----:B------:R4:W1:Y:S04]  /*7d20*/  @P0 LDS.128 R68, [R2+0x20] ;  /* 0x0000200002440984 */ /* 0x0008680000000c00 */
[----:B------:R4:W1:Y:S02]  /*7d30*/  @P0 LDS.128 R76, [R65+0x30] ;  /* 0x00003000414c0984 */ /* 0x0008640000000c00 */
.L_x_117:
[----:B------:R-:W-:Y:S05]  /*7d40*/  BSYNC B1 ;  /* 0x0000000000017941 */ /* 0x000fea0003800000 */
.L_x_116:
        /* <DEDUP_REMOVED lines=21> */
.L_x_121:
[----:B------:R-:W-:Y:S01]  /*7ea0*/  ISETP.NE.AND P0, PT, R102, RZ, PT ;  /* 0x000000ff6600720c */ /* 0x000fe20003f05270 */
[----:B------:R-:W-:Y:S05]  /*7eb0*/  WARPSYNC.ALL ;  /* 0x0000000000007948 */ /* 0x000fea0003800000 */
[----:B------:R-:W-:Y:S01]  /*7ec0*/  R2UR UR4, R48 ;  /* 0x00000000300472ca */ /* 0x000fe200000e0000 */
[----:B------:R-:W-:Y:S01]  /*7ed0*/  BSSY.RECONVERGENT B0, `(.L_x_122) ;  /* 0x000008c000007945 */ /* 0x000fe20003800200 */
[----:B------:R-:W-:Y:S02]  /*7ee0*/  R2UR UR5, R64 ;  /* 0x00000000400572ca */ /* 0x000fe400000e0000 */
[C---:B-1----:R-:W-:Y:S02]  /*7ef0*/  SHF.L.U32 R0, R56.reuse, 0x10, RZ ;  /* 0x0000001038007819 */ /* 0x042fe400000006ff */
[----:B----4-:R-:W-:Y:S02]  /*7f00*/  LOP3.LUT R2, R56, 0xffff0000, RZ, 0xc0, !PT ;  /* 0xffff000038027812 */ /* 0x010fe400078ec0ff */
[C---:B------:R-:W-:Y:S02]  /*7f10*/  SHF.L.U32 R3, R57.reuse, 0x10, RZ ;  /* 0x0000001039037819 */ /* 0x040fe400000006ff */
[----:B------:R-:W-:Y:S02]  /*7f20*/  LOP3.LUT R48, R57, 0xffff0000, RZ, 0xc0, !PT ;  /* 0xffff000039307812 */ /* 0x000fe400078ec0ff */
[C---:B------:R-:W-:Y:S01]  /*7f30*/  SHF.L.U32 R50, R58.reuse, 0x10, RZ ;  /* 0x000000103a327819 */ /* 0x040fe200000006ff */
[----:B------:R-:W1:Y:S01]  /*7f40*/  LDTM.x32 R4, tmem[UR4+0x60] ;  /* 0x00006004000479ee */ /* 0x000e6200082c0000 */
[----:B------:R-:W-:Y:S01]  /*7f50*/  LOP3.LUT R51, R58, 0xffff0000, RZ, 0xc0, !PT ;  /* 0xffff00003a337812 */ /* 0x000fe200078ec0ff */
[----:B------:R-:W-:Y:S01]  /*7f60*/  NOP ;  /* 0x0000000000007918 */ /* 0x000fe20000000000 */
[C---:B------:R-:W-:Y:S01]  /*7f70*/  SHF.L.U32 R52, R59.reuse, 0x10, RZ ;  /* 0x000000103b347819 */ /* 0x040fe200000006ff */
[----:B------:R-:W-:Y:S01]  /*7f80*/  UIADD3 UR5, UPT, UPT, UR5, 0xc0, URZ ;  /* 0x000000c005057890 */ /* 0x000fe2000fffe0ff */
[----:B------:R-:W-:Y:S02]  /*7f90*/  LOP3.LUT R53, R59, 0xffff0000, RZ, 0xc0, !PT ;  /* 0xffff00003b357812 */ /* 0x000fe400078ec0ff */
[C---:B------:R-:W-:Y:S01]  /*7fa0*/  SHF.L.U32 R54, R60.reuse, 0x10, RZ ;  /* 0x000000103c367819 */ /* 0x040fe200000006ff */
[----:B------:R-:W-:Y:S01]  /*7fb0*/  UPRMT UR5, UR37, 0x654, UR5 ;  /* 0x0000065425057896 */ /* 0x000fe20008000005 */
[----:B------:R-:W-:Y:S02]  /*7fc0*/  LOP3.LUT R55, R60, 0xffff0000, RZ, 0xc0, !PT ;  /* 0xffff00003c377812 */ /* 0x000fe400078ec0ff */
[C---:B------:R-:W-:Y:S02]  /*7fd0*/  SHF.L.U32 R56, R61.reuse, 0x10, RZ ;  /* 0x000000103d387819 */ /* 0x040fe400000006ff */
[----:B------:R-:W-:Y:S02]  /*7fe0*/  LOP3.LUT R57, R61, 0xffff0000, RZ, 0xc0, !PT ;  /* 0xffff00003d397812 */ /* 0x000fe400078ec0ff */
[C---:B------:R-:W-:Y:S02]  /*7ff0*/  SHF.L.U32 R58, R62.reuse, 0x10, RZ ;  /* 0x000000103e3a7819 */ /* 0x040fe400000006ff */
[----:B------:R-:W-:Y:S01]  /*8000*/  LOP3.LUT R59, R62, 0xffff0000, RZ, 0xc0, !PT ;  /* 0xffff00003e3b7812 */ /* 0x000fe200078ec0ff */
[----:B-1----:R-:W-:Y:S01]  /*8010*/  SYNCS.ARRIVE.TRANS64.RED.A1T0 RZ, [UR5], RZ ;  /* 0x000000ffffff79a7 */ /* 0x002fe20008100405 */
[C---:B------:R-:W-:Y:S02]  /*8020*/  SHF.L.U32 R60, R63.reuse, 0x10, RZ ;  /* 0x000000103f3c7819 */ /* 0x040fe400000006ff */
[----:B------:R-:W-:Y:S02]  /*8030*/  LOP3.LUT R61, R63, 0xffff0000, RZ, 0xc0, !PT ;  /* 0xffff00003f3d7812 */ /* 0x000fe400078ec0ff */
[C---:B------:R-:W-:Y:S01]  /*8040*/  SHF.L.U32 R62, R68.reuse, 0x10, RZ ;  /* 0x00000010443e7819 */ /* 0x040fe200000006ff */
[C---:B------:R-:W-:Y:S01]  /*8050*/  FMUL R4, R47.reuse, R4 ;  /* 0x000000042f047220 */ /* 0x040fe20000400000 */
[C---:B------:R-:W-:Y:S01]  /*8060*/  FMUL R5, R47.reuse, R5 ;  /* 0x000000052f057220 */ /* 0x040fe20000400000 */
[----:B------:R-:W-:Y:S01]  /*8070*/  FMUL R6, R47, R6 ;  /* 0x000000062f067220 */ /* 0x000fe20000400000 */
[----:B------:R-:W-:Y:S01]  /*8080*/  LOP3.LUT R63, R68, 0xffff0000, RZ, 0xc0, !PT ;  /* 0xffff0000443f7812 */ /* 0x000fe200078ec0ff */
[C---:B------:R-:W-:Y:S01]  /*8090*/  FFMA R4, R49.reuse, R0, R4 ;  /* 0x0000000031047223 */ /* 0x040fe20000000004 */
[----:B------:R-:W-:Y:S01]  /*80a0*/  FFMA R5, R49, R2, R5 ;  /* 0x0000000231057223 */ /* 0x000fe20000000005 */
[----:B------:R-:W-:Y:S01]  /*80b0*/  SHF.L.U32 R64, R69, 0x10, RZ ;  /* 0x0000001045407819 */ /* 0x000fe200000006ff */
[----:B------:R-:W-:Y:S01]  /*80c0*/  FFMA R6, R49, R3, R6 ;  /* 0x0000000331067223 */ /* 0x000fe20000000006 */
[----:B------:R-:W-:Y:S01]  /*80d0*/  FMUL R7, R47, R7 ;  /* 0x000000072f077220 */ /* 0x000fe20000400000 */
[----:B------:R-:W-:Y:S01]  /*80e0*/  LOP3.LUT R65, R69, 0xffff0000, RZ, 0xc0, !PT ;  /* 0xffff000045417812 */ /* 0x000fe200078ec0ff */
[----:B------:R-:W-:Y:S01]  /*80f0*/  FMUL R8, R47, R8 ;  /* 0x000000082f087220 */ /* 0x000fe20000400000 */
[----:B------:R-:W-:Y:S01]  /*8100*/  F2FP.BF16.F32.PACK_AB R4, R5, R4 ;  /* 0x000000040504723e */ /* 0x000fe200000010ff */
[----:B------:R-:W-:Y:S01]  /*8110*/  FFMA R7, R49, R48, R7 ;  /* 0x0000003031077223 */ /* 0x000fe20000000007 */
[----:B------:R-:W-:Y:S01]  /*8120*/  FMUL R9, R47, R9 ;  /* 0x000000092f097220 */ /* 0x000fe20000400000 */
[----:B------:R-:W-:Y:S01]  /*8130*/  FFMA R8, R49, R50, R8 ;  /* 0x0000003231087223 */ /* 0x000fe20000000008 */
[C---:B------:R-:W-:Y:S01]  /*8140*/  SHF.L.U32 R66, R70.reuse, 0x10, RZ ;  /* 0x0000001046427819 */ /* 0x040fe200000006ff */
[----:B------:R-:W-:Y:S01]  /*8150*/  FMUL R0, R47, R10 ;  /* 0x0000000a2f007220 */ /* 0x000fe20000400000 */
[----:B------:R-:W-:Y:S01]  /*8160*/  F2FP.BF16.F32.PACK_AB R5, R7, R6 ;  /* 0x000000060705723e */ /* 0x000fe200000010ff */
[----:B------:R-:W-:Y:S01]  /*8170*/  FFMA R9, R49, R51, R9 ;  /* 0x0000003331097223 */ /* 0x000fe20000000009 */
[----:B------:R-:W-:Y:S01]  /*8180*/  FMUL R2, R47, R11 ;  /* 0x0000000b2f027220 */ /* 0x000fe20000400000 */
[----:B------:R-:W-:Y:S01]  /*8190*/  FFMA R0, R49, R52, R0 ;  /* 0x0000003431007223 */ /* 0x000fe20000000000 */
[----:B------:R-:W-:Y:S01]  /*81a0*/  LOP3.LUT R67, R70, 0xffff0000, RZ, 0xc0, !PT ;  /* 0xffff000046437812 */ /* 0x000fe200078ec0ff */
[----:B------:R-:W-:Y:S01]  /*81b0*/  FMUL R3, R47, R12 ;  /* 0x0000000c2f037220 */ /* 0x000fe20000400000 */
[----:B------:R-:W-:Y:S01]  /*81c0*/  F2FP.BF16.F32.PACK_AB R6, R9, R8 ;  /* 0x000000080906723e */ /* 0x000fe200000010ff */
[----:B------:R-:W-:Y:S01]  /*81d0*/  FFMA R2, R49, R53, R2 ;  /* 0x0000003531027223 */ /* 0x000fe20000000002 */
[----:B------:R-:W-:Y:S01]  /*81e0*/  FMUL R10, R47, R13 ;  /* 0x0000000d2f0a7220 */ /* 0x000fe20000400000 */
[----:B------:R-:W-:Y:S01]  /*81f0*/  FFMA R3, R49, R54, R3 ;  /* 0x0000003631037223 */ /* 0x000fe20000000003 */
[----:B------:R-:W-:Y:S01]  /*8200*/  SHF.L.U32 R68, R71, 0x10, RZ ;  /* 0x0000001047447819 */ /* 0x000fe200000006ff */
[----:B------:R-:W-:Y:S01]  /*8210*/  FMUL R11, R47, R14 ;  /* 0x0000000e2f0b7220 */ /* 0x000fe20000400000 */
[----:B------:R-:W-:Y:S01]  /*8220*/  F2FP.BF16.F32.PACK_AB R7, R2, R0 ;  /* 0x000000000207723e */ /* 0x000fe200000010ff */
[----:B------:R-:W-:Y:S01]  /*8230*/  FFMA R10, R49, R55, R10 ;  /* 0x00000037310a7223 */ /* 0x000fe2000000000a */
[C---:B------:R-:W-:Y:S01]  /*8240*/  FMUL R15, R47.reuse, R15 ;  /* 0x0000000f2f0f7220 */ /* 0x040fe20000400000 */
[C---:B------:R-:W-:Y:S01]  /*8250*/  FMUL R12, R47.reuse, R16 ;  /* 0x000000102f0c7220 */ /* 0x040fe20000400000 */
[----:B------:R-:W-:Y:S01]  /*8260*/  FMUL R13, R47, R17 ;  /* 0x000000112f0d7220 */ /* 0x000fe20000400000 */
[----:B------:R1:W-:Y:S01]  /*8270*/  STS.128 [R100+0x6000], R4 ;  /* 0x0060000464007388 */ /* 0x0003e20000000c00 */
[----:B------:R-:W-:Y:S01]  /*8280*/  LOP3.LUT R69, R71, 0xffff0000, RZ, 0xc0, !PT ;  /* 0xffff000047457812 */ /* 0x000fe200078ec0ff */
[C---:B------:R-:W-:Y:S01]  /*8290*/  FFMA R11, R49.reuse, R56, R11 ;  /* 0x00000038310b7223 */ /* 0x040fe2000000000b */
[----:B------:R-:W-:Y:S01]  /*82a0*/  SHF.L.U32 R70, R76, 0x10, RZ ;  /* 0x000000104c467819 */ /* 0x000fe200000006ff */
[C---:B------:R-:W-:Y:S01]  /*82b0*/  FFMA R15, R49.reuse, R57, R15 ;  /* 0x00000039310f7223 */ /* 0x040fe2000000000f */
[----:B------:R-:W-:Y:S01]  /*82c0*/  F2FP.BF16.F32.PACK_AB R8, R10, R3 ;  /* 0x000000030a08723e */ /* 0x000fe200000010ff */
[C---:B------:R-:W-:Y:S01]  /*82d0*/  FFMA R12, R49.reuse, R58, R12 ;  /* 0x0000003a310c7223 */ /* 0x040fe2000000000c */
[----:B------:R-:W-:Y:S01]  /*82e0*/  FFMA R13, R49, R59, R13 ;  /* 0x0000003b310d7223 */ /* 0x000fe2000000000d */
[C---:B------:R-:W-:Y:S01]  /*82f0*/  FMUL R14, R47.reuse, R18 ;  /* 0x000000122f0e7220 */ /* 0x040fe20000400000 */
[C---:B------:R-:W-:Y:S01]  /*8300*/  FMUL R19, R47.reuse, R19 ;  /* 0x000000132f137220 */ /* 0x040fe20000400000 */
[C---:B------:R-:W-:Y:S01]  /*8310*/  FMUL R16, R47.reuse, R20 ;  /* 0x000000142f107220 */ /* 0x040fe20000400000 */
[----:B------:R-:W-:Y:S01]  /*8320*/  FMUL R17, R47, R21 ;  /* 0x000000152f117220 */ /* 0x000fe20000400000 */
[----:B------:R-:W-:Y:S01]  /*8330*/  FFMA R14, R49, R60, R14 ;  /* 0x0000003c310e7223 */ /* 0x000fe2000000000e */
        /* <DEDUP_REMOVED lines=9> */
[----:B------:R-:W-:Y:S01]  /*83d0*/  F2FP.BF16.F32.PACK_AB R9, R15, R11 ;  /* 0x0000000b0f09723e */ /* 0x000fe200000010ff */
[----:B------:R-:W-:Y:S01]  /*83e0*/  FFMA R23, R49, R65, R23 ;  /* 0x0000004131177223 */ /* 0x000fe20000000017 */
[----:B------:R-:W-:Y:S01]  /*83f0*/  FMUL R27, R47, R27 ;  /* 0x0000001b2f1b7220 */ /* 0x000fe20000400000 */
[----:B------:R-:W-:Y:S01]  /*8400*/  F2FP.BF16.F32.PACK_AB R10, R13, R12 ;  /* 0x0000000c0d0a723e */ /* 0x000fe200000010ff */
[----:B------:R-:W-:Y:S01]  /*8410*/  FFMA R20, R49, R66, R20 ;  /* 0x0000004231147223 */ /* 0x000fe20000000014 */
[----:B------:R-:W-:Y:S01]  /*8420*/  F2FP.BF16.F32.PACK_AB R11, R19, R14 ;  /* 0x0000000e130b723e */ /* 0x000fe200000010ff */
[----:B------:R-:W-:Y:S01]  /*8430*/  FMUL R24, R47, R28 ;  /* 0x0000001c2f187220 */ /* 0x000fe20000400000 */
[----:B------:R-:W-:Y:S01]  /*8440*/  LOP3.LUT R71, R76, 0xffff0000, RZ, 0xc0, !PT ;  /* 0xffff00004c477812 */ /* 0x000fe200078ec0ff */
[----:B------:R-:W-:Y:S01]  /*8450*/  FFMA R21, R49, R67, R21 ;  /* 0x0000004331157223 */ /* 0x000fe20000000015 */
[----:B------:R-:W-:Y:S01]  /*8460*/  SHF.L.U32 R72, R77, 0x10, RZ ;  /* 0x000000104d487819 */ /* 0x000fe200000006ff */
[----:B------:R1:W-:Y:S01]  /*8470*/  STS.128 [R99+0x6010], R8 ;  /* 0x0060100863007388 */ /* 0x0003e20000000c00 */
[----:B------:R-:W-:Y:S01]  /*8480*/  FMUL R25, R47, R29 ;  /* 0x0000001d2f197220 */ /* 0x000fe20000400000 */
[----:B------:R-:W-:Y:S01]  /*8490*/  FFMA R22, R49, R68, R22 ;  /* 0x0000004431167223 */ /* 0x000fe20000000016 */
[----:B------:R-:W-:Y:S01]  /*84a0*/  LOP3.LUT R73, R77, 0xffff0000, RZ, 0xc0, !PT ;  /* 0xffff00004d497812 */ /* 0x000fe200078ec0ff */
[----:B------:R-:W-:Y:S01]  /*84b0*/  FMUL R26, R47, R30 ;  /* 0x0000001e2f1a7220 */ /* 0x000fe20000400000 */
[----:B------:R-:W-:Y:S01]  /*84c0*/  FFMA R27, R49, R69, R27 ;  /* 0x00000045311b7223 */ /* 0x000fe2000000001b */
[C---:B------:R-:W-:Y:S01]  /*84d0*/  SHF.L.U32 R74, R78.reuse, 0x10, RZ ;  /* 0x000000104e4a7819 */ /* 0x040fe200000006ff */
[----:B------:R-:W-:Y:S01]  /*84e0*/  FMUL R31, R47, R31 ;  /* 0x0000001f2f1f7220 */ /* 0x000fe20000400000 */
[----:B------:R-:W-:Y:S01]  /*84f0*/  FFMA R24, R49, R70, R24 ;  /* 0x0000004631187223 */ /* 0x000fe20000000018 */
[----:B------:R-:W-:Y:S01]  /*8500*/  LOP3.LUT R75, R78, 0xffff0000, RZ, 0xc0, !PT ;  /* 0xffff00004e4b7812 */ /* 0x000fe200078ec0ff */
[----:B------:R-:W-:Y:S01]  /*8510*/  FMUL R28, R47, R32 ;  /* 0x000000202f1c7220 */ /* 0x000fe20000400000 */
[----:B------:R-:W-:Y:S01]  /*8520*/  FFMA R25, R49, R71, R25 ;  /* 0x0000004731197223 */ /* 0x000fe20000000019 */
[----:B------:R-:W-:Y:S01]  /*8530*/  SHF.L.U32 R76, R79, 0x10, RZ ;  /* 0x000000104f4c7819 */ /* 0x000fe200000006ff */
[----:B------:R-:W-:Y:S01]  /*8540*/  FMUL R29, R47, R33 ;  /* 0x000000212f1d7220 */ /* 0x000fe20000400000 */
[----:B------:R-:W-:Y:S01]  /*8550*/  F2FP.BF16.F32.PACK_AB R16, R17, R16 ;  /* 0x000000101110723e */ /* 0x000fe200000010ff */
[----:B------:R-:W-:Y:S01]  /*8560*/  FFMA R26, R49, R72, R26 ;  /* 0x00000048311a7223 */ /* 0x000fe2000000001a */
[----:B------:R-:W-:Y:S01]  /*8570*/  LOP3.LUT R77, R79, 0xffff0000, RZ, 0xc0, !PT ;  /* 0xffff00004f4d7812 */ /* 0x000fe200078ec0ff */
        /* <DEDUP_REMOVED lines=33> */
.L_x_123:
[----:B------:R-:W-:Y:S05]  /*8790*/  BSYNC.RECONVERGENT B0 ;  /* 0x0000000000007941 */ /* 0x000fea0003800200 */
.L_x_122:
[----:B------:R-:W-:Y:S01]  /*87a0*/  BAR.SYNC.DEFER_BLOCKING 0x1, 0x80 ;  /* 0x0042000000007b1d */ /* 0x000fe20000010000 */
[----:B------:R-:W-:Y:S01]  /*87b0*/  UISETP.NE.AND UP0, UPT, UR49, -0x4, UPT ;  /* 0xfffffffc3100788c */ /* 0x000fe2000bf05270 */
[----:B------:R-:W-:Y:S08]  /*87c0*/  IADD3 R45, PT, PT, R45, 0x1, RZ ;  /* 0x000000012d2d7810 */ /* 0x000ff00007ffe0ff */
[----:B------:R-:W-:Y:S05]  /*87d0*/  BRA.U !UP0, `(.L_x_124) ;  /* 0x0000000108287547 */ /* 0x000fea000b800000 */
[----:B------:R-:W-:Y:S01]  /*87e0*/  ISETP.NE.AND P0, PT, R107, RZ, PT ;  /* 0x000000ff6b00720c */ /* 0x000fe20003f05270 */
[----:B------:R-:W-:Y:S01]  /*87f0*/  IMAD.U32 R2, RZ, RZ, UR51 ;  /* 0x00000033ff027e24 */ /* 0x000fe2000f8e00ff */
[----:B------:R-:W-:Y:S01]  /*8800*/  UIADD3 UR51, UPT, UPT, UR51, 0x1, URZ ;  /* 0x0000000133337890 */ /* 0x000fe2000fffe0ff */
[----:B------:R-:W-:Y:S03]  /*8810*/  IMAD.U32 R0, RZ, RZ, UR37 ;  /* 0x00000025ff007e24 */ /* 0x000fe6000f8e00ff */
[----:B------:R-:W-:Y:S04]  /*8820*/  UISETP.NE.AND UP0, UPT, UR51, 0x4, UPT ;  /* 0x000000043300788c */ /* 0x000fe8000bf05270 */
[----:B------:R-:W-:Y:S03]  /*8830*/  USEL UR51, UR51, URZ, UP0 ;  /* 0x000000ff33337287 */ /* 0x000fe60008000000 */
[----:B------:R-:W-:Y:S05]  /*8840*/  @P0 LEA R2, R2, UR48, 0x3 ;  /* 0x0000003002020c11 */ /* 0x000fea000f8e18ff */
[----:B------:R-:W-:Y:S05]  /*8850*/  @P0 VIADD R2, R2, 0x50 ;  /* 0x0000005002020836 */ /* 0x000fea0000000000 */
[----:B------:R-:W-:Y:S04]  /*8860*/  @P0 PRMT R0, R0, 0x654, R2 ;  /* 0x0000065400000816 */ /* 0x000fe80000000002 */
[----:B------:R2:W-:Y:S03]  /*8870*/  @P0 SYNCS.ARRIVE.TRANS64.RED.A1T0 RZ, [R0+URZ], RZ ;  /* 0x000000ff00ff09a7 */ /* 0x0005e600081004ff */
.L_x_124:
[----:B------:R-:W-:Y:S01]  /*8880*/  ISETP.NE.AND P2, PT, R103, RZ, PT ;  /* 0x000000ff6700720c */ /* 0x000fe20003f45270 */
[----:B------:R-:W-:Y:S01]  /*8890*/  UIADD3 UR49, UPT, UPT, UR49, 0x4, URZ ;  /* 0x0000000431317890 */ /* 0x000fe2000fffe0ff */
[----:B------:R-:W-:Y:S01]  /*88a0*/  ISETP.NE.AND P0, PT, R105, 0x2, PT ;  /* 0x000000026900780c */ /* 0x000fe20003f05270 */
[----:B------:R-:W-:Y:S01]  /*88b0*/  IMAD.IADD R14, R43, 0x1, R86 ;  /* 0x000000012b0e7824 */ /* 0x000fe200078e0256 */
[----:B------:R-:W-:Y:S01]  /*88c0*/  ISETP.NE.AND P1, PT, R45, 0x4, PT ;  /* 0x000000042d00780c */ /* 0x000fe20003f25270 */
[----:B------:R-:W-:Y:S01]  /*88d0*/  IMAD.IADD R15, R44, 0x1, R87 ;  /* 0x000000012c0f7824 */ /* 0x000fe200078e0257 */
[----:B------:R-:W-:Y:S02]  /*88e0*/  SEL R2, RZ, 0x1, P0 ;  /* 0x00000001ff027807 */ /* 0x000fe40000000000 */
[----:B--2---:R-:W-:Y:S02]  /*88f0*/  SEL R0, RZ, 0x1, P1 ;  /* 0x00000001ff007807 */ /* 0x004fe40000800000 */
[----:B------:R-:W-:Y:S02]  /*8900*/  LOP3.LUT R95, R95, R2, RZ, 0x3c, !PT ;  /* 0x000000025f5f7212 */ /* 0x000fe400078e3cff */
[----:B------:R-:W-:Y:S02]  /*8910*/  LOP3.LUT R96, R96, R0, RZ, 0x3c, !PT ;  /* 0x0000000060607212 */ /* 0x000fe400078e3cff */
[----:B------:R-:W-:Y:S02]  /*8920*/  @P2 R2UR UR36, R94 ;  /* 0x000000005e2422ca */ /* 0x000fe400000e0000 */
[----:B------:R-:W-:Y:S02]  /*8930*/  SEL R105, R105, RZ, P0 ;  /* 0x000000ff69697207 */ /* 0x000fe40000000000 */
[----:B------:R-:W-:Y:S01]  /*8940*/  SEL R45, R45, RZ, P1 ;  /* 0x000000ff2d2d7207 */ /* 0x000fe20000800000 */
[----:B------:R-:W-:Y:S10]  /*8950*/  @P2 BRA `(.L_x_125) ;  /* 0xffffffc000502947 */ /* 0x000ff4000383ffff */
[----:B------:R-:W-:-:S09]  /*8960*/  UISETP.NE.AND UP0, UPT, UR50, URZ, UPT ;  /* 0x000000ff3200728c */ /* 0x000fd2000bf05270 */
[----:B------:R-:W-:Y:S05]  /*8970*/  BRA.U !UP0, `(.L_x_126) ;  /* 0x0000000108487547 */ /* 0x000fea000b800000 */
[----:B------:R-:W2:Y:S02]  /*8980*/  LDCU.64 UR4, c[0x0][0x890] ;  /* 0x00011200ff0477ac */ /* 0x000ea40008000a00 */
[----:B--2---:R-:W-:-:S04]  /*8990*/  UISETP.NE.U32.AND UP0, UPT, UR4, URZ, UPT ;  /* 0x000000ff0400728c */ /* 0x004fc8000bf05070 */
[----:B------:R-:W-:-:S09]  /*89a0*/  UISETP.NE.AND.EX UP0, UPT, UR5, URZ, UPT, UP0 ;  /* 0x000000ff0500728c */ /* 0x000fd2000bf05300 */
[----:B------:R-:W-:Y:S05]  /*89b0*/  BRA.U UP0, `(.L_x_127) ;  /* 0x00000001000c7547 */ /* 0x000fea000b800000 */
[----:B------:R-:W-:-:S13]  /*89c0*/  FSETP.NEU.AND P0, PT, R49, RZ, PT ;  /* 0x000000ff3100720b */ /* 0x000fda0003f0d000 */
[----:B------:R-:W-:Y:S05]  /*89d0*/  @!P0 EXIT ;  /* 0x000000000000894d */ /* 0x000fea0003800000 */
[----:B------:R-:W-:Y:S05]  /*89e0*/  BRA `(.L_x_126) ;  /* 0x00000000002c7947 */ /* 0x000fea0003800000 */
.L_x_127:
[----:B------:R-:W-:Y:S01]  /*89f0*/  ISETP.NE.AND P0, PT, R104, RZ, PT ;  /* 0x000000ff6800720c */ /* 0x000fe20003f05270 */
[----:B------:R-:W-:-:S12]  /*8a00*/  BSSY.RECONVERGENT B0, `(.L_x_126) ;  /* 0x0000009000007945 */ /* 0x000fd80003800200 */
[----:B------:R-:W-:Y:S05]  /*8a10*/  @P0 BRA `(.L_x_128) ;  /* 0x0000000000140947 */ /* 0x000fea0003800000 */
[----:B------:R-:W2:Y:S02]  /*8a20*/  LDCU.64 UR4, c[0x0][0x888] ;  /* 0x00011100ff0477ac */ /* 0x000ea40008000a00 */
[----:B--2---:R-:W-:-:S04]  /*8a30*/  ISETP.NE.U32.AND P0, PT, RZ, UR4, PT ;  /* 0x00000004ff007c0c */ /* 0x004fc8000bf05070 */
[----:B------:R-:W-:-:S13]  /*8a40*/  ISETP.NE.AND.EX P0, PT, RZ, UR5, PT, P0 ;  /* 0x00000005ff007c0c */ /* 0x000fda000bf05300 */
[----:B------:R-:W-:Y:S05]  /*8a50*/  @!P0 EXIT ;  /* 0x000000000000894d */ /* 0x000fea0003800000 */
[----:B------:R-:W-:Y:S05]  /*8a60*/  BRA `(.L_x_129) ;  /* 0x0000000000087947 */ /* 0x000fea0003800000 */
.L_x_128:
[----:B------:R-:W-:-:S13]  /*8a70*/  FSETP.NEU.AND P0, PT, R49, RZ, PT ;  /* 0x000000ff3100720b */ /* 0x000fda0003f0d000 */
[----:B------:R-:W-:Y:S05]  /*8a80*/  @!P0 EXIT ;  /* 0x000000000000894d */ /* 0x000fea0003800000 */
.L_x_129:
[----:B------:R-:W-:Y:S05]  /*8a90*/  BSYNC.RECONVERGENT B0 ;  /* 0x0000000000007941 */ /* 0x000fea0003800200 */
.L_x_126:
[----:B------:R-:W-:Y:S01]  /*8aa0*/  ULEA UR4, UR51, UR48, 0x3 ;  /* 0x0000003033047291 */ /* 0x000fe2000f8e18ff */
[----:B------:R-:W-:-:S04]  /*8ab0*/  DEPBAR.LE SB0, 0x0 ;  /* 0x000080000000791a */ /* 0x000fc80000000000 */
[----:B------:R-:W-:-:S04]  /*8ac0*/  UIADD3 UR4, UPT, UPT, UR4, 0x50, URZ ;  /* 0x0000005004047890 */ /* 0x000fc8000fffe0ff */
[----:B------:R-:W-:-:S09]  /*8ad0*/  UPRMT UR4, UR37, 0x654, UR4 ;  /* 0x0000065425047896 */ /* 0x000fd20008000004 */
[----:B------:R-:W-:Y:S01]  /*8ae0*/  SYNCS.ARRIVE.TRANS64.RED.A1T0 RZ, [UR4], RZ ;  /* 0x000000ffffff79a7 */ /* 0x000fe20008100404 */
[----:B------:R-:W-:Y:S05]  /*8af0*/  EXIT ;  /* 0x000000000000794d */ /* 0x000fea0003800000 */
.L_x_19:
[----:B--2---:R2:W1:Y:S02]  /*8b00*/  SYNCS.PHASECHK.TRANS64.TRYWAIT P0, [R2+URZ+0xf0], R3 ;  /* 0x0000f003020075a7 */ /* 0x00446400080011ff */
[----:B-1----:R-:W-:Y:S05]  /*8b10*/  @!P0 NANOSLEEP.SYNCS 0x989680 ;  /* 0x009896800000895d */ /* 0x002fea0003900000 */
[----:B------:R-:W1:Y:S02]  /*8b20*/  @!P0 SYNCS.PHASECHK.TRANS64 P0, [R2+URZ+0xf0], R3 ;  /* 0x0000f003020085a7 */ /* 0x000e6400080010ff */
[----:B-1----:R-:W-:Y:S05]  /*8b30*/  @!P0 BRA `(.L_x_19) ;  /* 0xfffffffc00f08947 */ /* 0x002fea000383ffff */
[----:B------:R-:W-:Y:S05]  /*8b40*/  BRA `(.L_x_130) ;  /* 0xffffff88009c7947 */ /* 0x000fea000383ffff */
.L_x_22:
[----:B-1----:R-:W-:-:S07]  /*8b50*/  MOV R2, UR33 ;  /* 0x0000002100027c02 */ /* 0x002fce0008000f00 */
.L_x_131:
[----:B-1----:R1:W2:Y:S02]  /*8b60*/  SYNCS.PHASECHK.TRANS64.TRYWAIT P0, [R2+URZ+0x18], R4 ;  /* 0x00001804020075a7 */ /* 0x0022a400080011ff */
[----:B--2---:R-:W-:Y:S05]  /*8b70*/  @!P0 NANOSLEEP.SYNCS 0x989680 ;  /* 0x009896800000895d */ /* 0x004fea0003900000 */
[----:B------:R-:W2:Y:S02]  /*8b80*/  @!P0 SYNCS.PHASECHK.TRANS64 P0, [R2+URZ+0x18], R4 ;  /* 0x00001804020085a7 */ /* 0x000ea400080010ff */
[----:B--2---:R-:W-:Y:S05]  /*8b90*/  @!P0 BRA `(.L_x_131) ;  /* 0xfffffffc00f08947 */ /* 0x004fea000383ffff */
[----:B------:R-:W-:Y:S05]  /*8ba0*/  BRA `(.L_x_21) ;  /* 0xffffff8800ec7947 */ /* 0x000fea000383ffff */
.L_x_28:
[----:B-1----:R-:W-:-:S07]  /*8bb0*/  MOV R2, UR17 ;  /* 0x0000001100027c02 */ /* 0x002fce0008000f00 */
.L_x_132:
[----:B-1----:R1:W2:Y:S02]  /*8bc0*/  SYNCS.PHASECHK.TRANS64.TRYWAIT P0, [R2+URZ+0x18], R4 ;  /* 0x00001804020075a7 */ /* 0x0022a400080011ff */
[----:B--2---:R-:W-:Y:S05]  /*8bd0*/  @!P0 NANOSLEEP.SYNCS 0x989680 ;  /* 0x009896800000895d */ /* 0x004fea0003900000 */
[----:B------:R-:W2:Y:S02]  /*8be0*/  @!P0 SYNCS.PHASECHK.TRANS64 P0, [R2+URZ+0x18], R4 ;  /* 0x00001804020085a7 */ /* 0x000ea400080010ff */
[----:B--2---:R-:W-:Y:S05]  /*8bf0*/  @!P0 BRA `(.L_x_132) ;  /* 0xfffffffc00f08947 */ /* 0x004fea000383ffff */
[----:B------:R-:W-:Y:S05]  /*8c00*/  BRA `(.L_x_27) ;  /* 0xffffff8c00907947 */ /* 0x000fea000383ffff */
.L_x_32:
[----:B-1----:R1:W2:Y:S02]  /*8c10*/  SYNCS.PHASECHK.TRANS64.TRYWAIT P0, [R2+URZ+0x80], R3 ;  /* 0x00008003020075a7 */ /* 0x0022a400080011ff */
[----:B--2---:R-:W-:Y:S05]  /*8c20*/  @!P0 NANOSLEEP.SYNCS 0x989680 ;  /* 0x009896800000895d */ /* 0x004fea0003900000 */
[----:B------:R-:W2:Y:S02]  /*8c30*/  @!P0 SYNCS.PHASECHK.TRANS64 P0, [R2+URZ+0x80], R3 ;  /* 0x00008003020085a7 */ /* 0x000ea400080010ff */
[----:B--2---:R-:W-:Y:S05]  /*8c40*/  @!P0 BRA `(.L_x_32) ;  /* 0xfffffffc00f08947 */ /* 0x004fea000383ffff */
[----:B------:R-:W-:Y:S05]  /*8c50*/  BRA `(.L_x_133) ;  /* 0xffffff90001c7947 */ /* 0x000fea000383ffff */
.L_x_36:
[----:B----4-:R-:W-:-:S07]  /*8c60*/  MOV R0, UR5 ;  /* 0x0000000500007c02 */ /* 0x010fce0008000f00 */
.L_x_134:
[----:B-1----:R1:W2:Y:S02]  /*8c70*/  SYNCS.PHASECHK.TRANS64.TRYWAIT P0, [R0+URZ], R2 ;  /* 0x00000002000075a7 */ /* 0x0022a400080011ff */
[----:B--2---:R-:W-:Y:S05]  /*8c80*/  @!P0 NANOSLEEP.SYNCS 0x989680 ;  /* 0x009896800000895d */ /* 0x004fea0003900000 */
[----:B------:R-:W2:Y:S02]  /*8c90*/  @!P0 SYNCS.PHASECHK.TRANS64 P0, [R0+URZ], R2 ;  /* 0x00000002000085a7 */ /* 0x000ea400080010ff */
[----:B--2---:R-:W-:Y:S05]  /*8ca0*/  @!P0 BRA `(.L_x_134) ;  /* 0xfffffffc00f08947 */ /* 0x004fea000383ffff */
[----:B------:R-:W-:Y:S05]  /*8cb0*/  BRA `(.L_x_135) ;  /* 0xffffff94008c7947 */ /* 0x000fea000383ffff */
.L_x_37:
[----:B----4-:R-:W-:-:S07]  /*8cc0*/  MOV R0, UR5 ;  /* 0x0000000500007c02 */ /* 0x010fce0008000f00 */
.L_x_136:
[----:B-1----:R1:W2:Y:S02]  /*8cd0*/  SYNCS.PHASECHK.TRANS64.TRYWAIT P0, [R0+URZ], R2 ;  /* 0x00000002000075a7 */ /* 0x0022a400080011ff */
[----:B--2---:R-:W-:Y:S05]  /*8ce0*/  @!P0 NANOSLEEP.SYNCS 0x989680 ;  /* 0x009896800000895d */ /* 0x004fea0003900000 */
[----:B------:R-:W2:Y:S02]  /*8cf0*/  @!P0 SYNCS.PHASECHK.TRANS64 P0, [R0+URZ], R2 ;  /* 0x00000002000085a7 */ /* 0x000ea400080010ff */
[----:B--2---:R-:W-:Y:S05]  /*8d00*/  @!P0 BRA `(.L_x_136) ;  /* 0xfffffffc00f08947 */ /* 0x004fea000383ffff */
[----:B------:R-:W-:Y:S05]  /*8d10*/  BRA `(.L_x_137) ;  /* 0xffffff9400987947 */ /* 0x000fea000383ffff */
.L_x_40:
[----:B-1----:R1:W2:Y:S02]  /*8d20*/  SYNCS.PHASECHK.TRANS64.TRYWAIT P0, [R0+URZ+0xe0], R4 ;  /* 0x0000e004000075a7 */ /* 0x0022a400080011ff */
[----:B--2---:R-:W-:Y:S05]  /*8d30*/  @!P0 NANOSLEEP.SYNCS 0x989680 ;  /* 0x009896800000895d */ /* 0x004fea0003900000 */
[----:B------:R-:W2:Y:S02]  /*8d40*/  @!P0 SYNCS.PHASECHK.TRANS64 P0, [R0+URZ+0xe0], R4 ;  /* 0x0000e004000085a7 */ /* 0x000ea400080010ff */
[----:B--2---:R-:W-:Y:S05]  /*8d50*/  @!P0 BRA `(.L_x_40) ;  /* 0xfffffffc00f08947 */ /* 0x004fea000383ffff */
[----:B------:R-:W-:Y:S05]  /*8d60*/  BRA `(.L_x_138) ;  /* 0xffffff9400f47947 */ /* 0x000fea000383ffff */
.L_x_41:
[----:B------:R-:W-:-:S07]  /*8d70*/  MOV R0, UR5 ;  /* 0x0000000500007c02 */ /* 0x000fce0008000f00 */
.L_x_139:
[----:B-1----:R1:W2:Y:S02]  /*8d80*/  SYNCS.PHASECHK.TRANS64.TRYWAIT P0, [R0+URZ+0x90], R5 ;  /* 0x00009005000075a7 */ /* 0x0022a400080011ff */
[----:B--2---:R-:W-:Y:S05]  /*8d90*/  @!P0 NANOSLEEP.SYNCS 0x989680 ;  /* 0x009896800000895d */ /* 0x004fea0003900000 */
[----:B------:R-:W2:Y:S02]  /*8da0*/  @!P0 SYNCS.PHASECHK.TRANS64 P0, [R0+URZ+0x90], R5 ;  /* 0x00009005000085a7 */ /* 0x000ea400080010ff */
[----:B--2---:R-:W-:Y:S05]  /*8db0*/  @!P0 BRA `(.L_x_139) ;  /* 0xfffffffc00f08947 */ /* 0x004fea000383ffff */
[----:B------:R-:W-:Y:S05]  /*8dc0*/  BRA `(.L_x_140) ;  /* 0xffffff9800047947 */ /* 0x000fea000383ffff */
.L_x_42:
[----:B-1----:R1:W2:Y:S02]  /*8dd0*/  SYNCS.PHASECHK.TRANS64.TRYWAIT P1, [R0+URZ+0x80], R4 ;  /* 0x00008004000075a7 */ /* 0x0022a400080211ff */
[----:B--2---:R-:W-:Y:S05]  /*8de0*/  @!P1 NANOSLEEP.SYNCS 0x989680 ;  /* 0x009896800000995d */ /* 0x004fea0003900000 */
[----:B------:R-:W2:Y:S02]  /*8df0*/  @!P1 SYNCS.PHASECHK.TRANS64 P1, [R0+URZ+0x80], R4 ;  /* 0x00008004000095a7 */ /* 0x000ea400080210ff */
[----:B--2---:R-:W-:Y:S05]  /*8e00*/  @!P1 BRA `(.L_x_42) ;  /* 0xfffffffc00f09947 */ /* 0x004fea000383ffff */
[----:B------:R-:W-:Y:S05]  /*8e10*/  BRA `(.L_x_141) ;  /* 0xffffff9800347947 */ /* 0x000fea000383ffff */
.L_x_45:
[----:B------:R-:W-:-:S07]  /*8e20*/  MOV R0, UR5 ;  /* 0x0000000500007c02 */ /* 0x000fce0008000f00 */
.L_x_142:
[----:B-1----:R1:W2:Y:S02]  /*8e30*/  SYNCS.PHASECHK.TRANS64.TRYWAIT P0, [R0+URZ+0x90], R2 ;  /* 0x00009002000075a7 */ /* 0x0022a400080011ff */
[----:B--2---:R-:W-:Y:S05]  /*8e40*/  @!P0 NANOSLEEP.SYNCS 0x989680 ;  /* 0x009896800000895d */ /* 0x004fea0003900000 */
[----:B------:R-:W2:Y:S02]  /*8e50*/  @!P0 SYNCS.PHASECHK.TRANS64 P0, [R0+URZ+0x90], R2 ;  /* 0x00009002000085a7 */ /* 0x000ea400080010ff */
[----:B--2---:R-:W-:Y:S05]  /*8e60*/  @!P0 BRA `(.L_x_142) ;  /* 0xfffffffc00f08947 */ /* 0x004fea000383ffff */
[----:B------:R-:W-:Y:S05]  /*8e70*/  BRA `(.L_x_44) ;  /* 0xffffff9800887947 */ /* 0x000fea000383ffff */
.L_x_52:
[----:B-1----:R1:W2:Y:S02]  /*8e80*/  SYNCS.PHASECHK.TRANS64.TRYWAIT P1, [R0+URZ+0x80], R2 ;  /* 0x00008002000075a7 */ /* 0x0022a400080211ff */
[----:B--2---:R-:W-:Y:S05]  /*8e90*/  @!P1 NANOSLEEP.SYNCS 0x989680 ;  /* 0x009896800000995d */ /* 0x004fea0003900000 */
[----:B------:R-:W2:Y:S02]  /*8ea0*/  @!P1 SYNCS.PHASECHK.TRANS64 P1, [R0+URZ+0x80], R2 ;  /* 0x00008002000095a7 */ /* 0x000ea400080210ff */
[----:B--2---:R-:W-:Y:S05]  /*8eb0*/  @!P1 BRA `(.L_x_52) ;  /* 0xfffffffc00f09947 */ /* 0x004fea000383ffff */
[----:B------:R-:W-:Y:S05]  /*8ec0*/  BRA `(.L_x_143) ;  /* 0xffffff9c00e87947 */ /* 0x000fea000383ffff */
.L_x_53:
[----:B------:R-:W-:-:S07]  /*8ed0*/  MOV R2, UR8 ;  /* 0x0000000800027c02 */ /* 0x000fce0008000f00 */
.L_x_144:
[----:B-1----:R1:W2:Y:S02]  /*8ee0*/  SYNCS.PHASECHK.TRANS64.TRYWAIT P0, [R2+URZ+0xc0], R0 ;  /* 0x0000c000020075a7 */ /* 0x0022a400080011ff */
[----:B--2---:R-:W-:Y:S05]  /*8ef0*/  @!P0 NANOSLEEP.SYNCS 0x989680 ;  /* 0x009896800000895d */ /* 0x004fea0003900000 */
[----:B------:R-:W2:Y:S02]  /*8f00*/  @!P0 SYNCS.PHASECHK.TRANS64 P0, [R2+URZ+0xc0], R0 ;  /* 0x0000c000020085a7 */ /* 0x000ea400080010ff */
[----:B--2---:R-:W-:Y:S05]  /*8f10*/  @!P0 BRA `(.L_x_144) ;  /* 0xfffffffc00f08947 */ /* 0x004fea000383ffff */
[----:B------:R-:W-:Y:S05]  /*8f20*/  BRA `(.L_x_145) ;  /* 0xffffffa000207947 */ /* 0x000fea000383ffff */
.L_x_56:
[----:B------:R-:W-:Y:S07]  /*8f30*/  MOV R0, UR7 ;  /* 0x0000000700007c02 */ /* 0x000fee0008000f00 */
.L_x_146:
[----:B-1----:R1:W2:Y:S02]  /*8f40*/  SYNCS.PHASECHK.TRANS64.TRYWAIT P0, [R0+URZ], R2 ;  /* 0x00000002000075a7 */ /* 0x0022a400080011ff */
[----:B--2---:R-:W-:Y:S05]  /*8f50*/  @!P0 NANOSLEEP.SYNCS 0x989680 ;  /* 0x009896800000895d */ /* 0x004fea0003900000 */
[----:B------:R-:W2:Y:S02]  /*8f60*/  @!P0 SYNCS.PHASECHK.TRANS64 P0, [R0+URZ], R2 ;  /* 0x00000002000085a7 */ /* 0x000ea400080010ff */
[----:B--2---:R-:W-:Y:S05]  /*8f70*/  @!P0 BRA `(.L_x_146) ;  /* 0xfffffffc00f08947 */ /* 0x004fea000383ffff */
[----:B------:R-:W-:Y:S05]  /*8f80*/  BRA `(.L_x_55) ;  /* 0xffffffa0003c7947 */ /* 0x000fea000383ffff */
.L_x_59:
[----:B------:R-:W-:-:S07]  /*8f90*/  MOV R0, UR5 ;  /* 0x0000000500007c02 */ /* 0x000fce0008000f00 */
.L_x_147:
[----:B--2---:R2:W3:Y:S02]  /*8fa0*/  SYNCS.PHASECHK.TRANS64.TRYWAIT P0, [R0+URZ], R2 ;  /* 0x00000002000075a7 */ /* 0x0044e400080011ff */
[----:B---3--:R-:W-:Y:S05]  /*8fb0*/  @!P0 NANOSLEEP.SYNCS 0x989680 ;  /* 0x009896800000895d */ /* 0x008fea0003900000 */
[----:B------:R-:W3:Y:S02]  /*8fc0*/  @!P0 SYNCS.PHASECHK.TRANS64 P0, [R0+URZ], R2 ;  /* 0x00000002000085a7 */ /* 0x000ee400080010ff */
[----:B---3--:R-:W-:Y:S05]  /*8fd0*/  @!P0 BRA `(.L_x_147) ;  /* 0xfffffffc00f08947 */ /* 0x008fea000383ffff */
[----:B------:R-:W-:Y:S05]  /*8fe0*/  BRA `(.L_x_148) ;  /* 0xffffffa000f07947 */ /* 0x000fea000383ffff */
.L_x_60:
[----:B------:R-:W-:-:S07]  /*8ff0*/  MOV R0, UR5 ;  /* 0x0000000500007c02 */ /* 0x000fce0008000f00 */
.L_x_149:
[----:B-1----:R1:W2:Y:S02]  /*9000*/  SYNCS.PHASECHK.TRANS64.TRYWAIT P0, [R0+URZ], R3 ;  /* 0x00000003000075a7 */ /* 0x0022a400080011ff */
[----:B--2---:R-:W-:Y:S05]  /*9010*/  @!P0 NANOSLEEP.SYNCS 0x989680 ;  /* 0x009896800000895d */ /* 0x004fea0003900000 */
[----:B------:R-:W2:Y:S02]  /*9020*/  @!P0 SYNCS.PHASECHK.TRANS64 P0, [R0+URZ], R3 ;  /* 0x00000003000085a7 */ /* 0x000ea400080010ff */
[----:B--2---:R-:W-:Y:S05]  /*9030*/  @!P0 BRA `(.L_x_149) ;  /* 0xfffffffc00f08947 */ /* 0x004fea000383ffff */
[----:B------:R-:W-:Y:S05]  /*9040*/  BRA `(.L_x_150) ;  /* 0xffffffa000fc7947 */ /* 0x000fea000383ffff */
.L_x_61:
[----:B------:R-:W-:-:S07]  /*9050*/  MOV R0, UR5 ;  /* 0x0000000500007c02 */ /* 0x000fce0008000f00 */
.L_x_151:
[----:B-1----:R1:W2:Y:S02]  /*9060*/  SYNCS.PHASECHK.TRANS64.TRYWAIT P0, [R0+URZ], R3 ;  /* 0x00000003000075a7 */ /* 0x0022a400080011ff */
[----:B--2---:R-:W-:Y:S05]  /*9070*/  @!P0 NANOSLEEP.SYNCS 0x989680 ;  /* 0x009896800000895d */ /* 0x004fea0003900000 */
[----:B------:R-:W2:Y:S02]  /*9080*/  @!P0 SYNCS.PHASECHK.TRANS64 P0, [R0+URZ], R3 ;  /* 0x00000003000085a7 */ /* 0x000ea400080010ff */
[----:B--2---:R-:W-:Y:S05]  /*9090*/  @!P0 BRA `(.L_x_151) ;  /* 0xfffffffc00f08947 */ /* 0x004fea000383ffff */
[----:B------:R-:W-:Y:S05]  /*90a0*/  BRA `(.L_x_152) ;  /* 0xffffffa400087947 */ /* 0x000fea000383ffff */
.L_x_62:
[----:B-1----:R-:W-:-:S07]  /*90b0*/  MOV R0, UR7 ;  /* 0x0000000700007c02 */ /* 0x002fce0008000f00 */
.L_x_153:
[----:B-1----:R1:W2:Y:S02]  /*90c0*/  SYNCS.PHASECHK.TRANS64.TRYWAIT P0, [R0+URZ], R2 ;  /* 0x00000002000075a7 */ /* 0x0022a400080011ff */
[----:B--2---:R-:W-:Y:S05]  /*90d0*/  @!P0 NANOSLEEP.SYNCS 0x989680 ;  /* 0x009896800000895d */ /* 0x004fea0003900000 */
[----:B------:R-:W2:Y:S02]  /*90e0*/  @!P0 SYNCS.PHASECHK.TRANS64 P0, [R0+URZ], R2 ;  /* 0x00000002000085a7 */ /* 0x000ea400080010ff */
[----:B--2---:R-:W-:Y:S05]  /*90f0*/  @!P0 BRA `(.L_x_153) ;  /* 0xfffffffc00f08947 */ /* 0x004fea000383ffff */
[----:B------:R-:W-:Y:S05]  /*9100*/  BRA `(.L_x_154) ;  /* 0xffffffa400147947 */ /* 0x000fea000383ffff */
.L_x_67:
[----:B--2---:R2:W3:Y:S02]  /*9110*/  SYNCS.PHASECHK.TRANS64.TRYWAIT P0, [R0+URZ+0x80], R2 ;  /* 0x00008002000075a7 */ /* 0x0044e400080011ff */
[----:B---3--:R-:W-:Y:S05]  /*9120*/  @!P0 NANOSLEEP.SYNCS 0x989680 ;  /* 0x009896800000895d */ /* 0x008fea0003900000 */
[----:B------:R-:W3:Y:S02]  /*9130*/  @!P0 SYNCS.PHASECHK.TRANS64 P0, [R0+URZ+0x80], R2 ;  /* 0x00008002000085a7 */ /* 0x000ee400080010ff */
[----:B---3--:R-:W-:Y:S05]  /*9140*/  @!P0 BRA `(.L_x_67) ;  /* 0xfffffffc00f08947 */ /* 0x008fea000383ffff */
[----:B------:R-:W-:Y:S05]  /*9150*/  BRA `(.L_x_155) ;  /* 0xffffffa800207947 */ /* 0x000fea000383ffff */
.L_x_70:
[----:B------:R-:W-:Y:S07]  /*9160*/  MOV R0, UR7 ;  /* 0x0000000700007c02 */ /* 0x000fee0008000f00 */
.L_x_156:
[----:B--2---:R2:W3:Y:S02]  /*9170*/  SYNCS.PHASECHK.TRANS64.TRYWAIT P0, [R0+URZ+0x78], R2 ;  /* 0x00007802000075a7 */ /* 0x0044e400080011ff */
[----:B---3--:R-:W-:Y:S05]  /*9180*/  @!P0 NANOSLEEP.SYNCS 0x989680 ;  /* 0x009896800000895d */ /* 0x008fea0003900000 */
[----:B------:R-:W3:Y:S02]  /*9190*/  @!P0 SYNCS.PHASECHK.TRANS64 P0, [R0+URZ+0x78], R2 ;  /* 0x00007802000085a7 */ /* 0x000ee400080010ff */
[----:B---3--:R-:W-:Y:S05]  /*91a0*/  @!P0 BRA `(.L_x_156) ;  /* 0xfffffffc00f08947 */ /* 0x008fea000383ffff */
[----:B------:R-:W-:Y:S05]  /*91b0*/  BRA `(.L_x_69) ;  /* 0xffffffac00007947 */ /* 0x000fea000383ffff */
.L_x_73:
[----:B------:R-:W-:Y:S07]  /*91c0*/  MOV R0, UR7 ;  /* 0x0000000700007c02 */ /* 0x000fee0008000f00 */
.L_x_157:
[----:B-1----:R1:W2:Y:S02]  /*91d0*/  SYNCS.PHASECHK.TRANS64.TRYWAIT P0, [R0+URZ+0x50], R14 ;  /* 0x0000500e000075a7 */ /* 0x0022a400080011ff */
[----:B--2---:R-:W-:Y:S05]  /*91e0*/  @!P0 NANOSLEEP.SYNCS 0x989680 ;  /* 0x009896800000895d */ /* 0x004fea0003900000 */
[----:B------:R-:W2:Y:S02]  /*91f0*/  @!P0 SYNCS.PHASECHK.TRANS64 P0, [R0+URZ+0x50], R14 ;  /* 0x0000500e000085a7 */ /* 0x000ea400080010ff */
[----:B--2---:R-:W-:Y:S05]  /*9200*/  @!P0 BRA `(.L_x_157) ;  /* 0xfffffffc00f08947 */ /* 0x004fea000383ffff */
[----:B------:R-:W-:Y:S05]  /*9210*/  BRA `(.L_x_158) ;  /* 0xffffffac00787947 */ /* 0x000fea000383ffff */
.L_x_74:
[----:B------:R-:W-:Y:S07]  /*9220*/  MOV R0, UR7 ;  /* 0x0000000700007c02 */ /* 0x000fee0008000f00 */
.L_x_159:
[----:B-1----:R1:W2:Y:S02]  /*9230*/  SYNCS.PHASECHK.TRANS64.TRYWAIT P0, [R0+URZ+0x58], R14 ;  /* 0x0000580e000075a7 */ /* 0x0022a400080011ff */
[----:B--2---:R-:W-:Y:S05]  /*9240*/  @!P0 NANOSLEEP.SYNCS 0x989680 ;  /* 0x009896800000895d */ /* 0x004fea0003900000 */
[----:B------:R-:W2:Y:S02]  /*9250*/  @!P0 SYNCS.PHASECHK.TRANS64 P0, [R0+URZ+0x58], R14 ;  /* 0x0000580e000085a7 */ /* 0x000ea400080010ff */
[----:B--2---:R-:W-:Y:S05]  /*9260*/  @!P0 BRA `(.L_x_159) ;  /* 0xfffffffc00f08947 */ /* 0x004fea000383ffff */
[----:B------:R-:W-:Y:S05]  /*9270*/  BRA `(.L_x_160) ;  /* 0xffffffac00b07947 */ /* 0x000fea000383ffff */
.L_x_75:
[----:B------:R-:W-:Y:S07]  /*9280*/  MOV R0, UR7 ;  /* 0x0000000700007c02 */ /* 0x000fee0008000f00 */
.L_x_161:
[----:B-1----:R1:W2:Y:S02]  /*9290*/  SYNCS.PHASECHK.TRANS64.TRYWAIT P0, [R0+URZ+0x60], R14 ;  /* 0x0000600e000075a7 */ /* 0x0022a400080011ff */
[----:B--2---:R-:W-:Y:S05]  /*92a0*/  @!P0 NANOSLEEP.SYNCS 0x989680 ;  /* 0x009896800000895d */ /* 0x004fea0003900000 */
[----:B------:R-:W2:Y:S02]  /*92b0*/  @!P0 SYNCS.PHASECHK.TRANS64 P0, [R0+URZ+0x60], R14 ;  /* 0x0000600e000085a7 */ /* 0x000ea400080010ff */
[----:B--2---:R-:W-:Y:S05]  /*92c0*/  @!P0 BRA `(.L_x_161) ;  /* 0xfffffffc00f08947 */ /* 0x004fea000383ffff */
[----:B------:R-:W-:Y:S05]  /*92d0*/  BRA `(.L_x_162) ;  /* 0xffffffac00f47947 */ /* 0x000fea000383ffff */
.L_x_76:
[----:B------:R-:W-:Y:S07]  /*92e0*/  MOV R0, UR7 ;  /* 0x0000000700007c02 */ /* 0x000fee0008000f00 */
.L_x_163:
[----:B-1----:R1:W2:Y:S02]  /*92f0*/  SYNCS.PHASECHK.TRANS64.TRYWAIT P0, [R0+URZ+0x68], R14 ;  /* 0x0000680e000075a7 */ /* 0x0022a400080011ff */
[----:B--2---:R-:W-:Y:S05]  /*9300*/  @!P0 NANOSLEEP.SYNCS 0x989680 ;  /* 0x009896800000895d */ /* 0x004fea0003900000 */
[----:B------:R-:W2:Y:S02]  /*9310*/  @!P0 SYNCS.PHASECHK.TRANS64 P0, [R0+URZ+0x68], R14 ;  /* 0x0000680e000085a7 */ /* 0x000ea400080010ff */
[----:B--2---:R-:W-:Y:S05]  /*9320*/  @!P0 BRA `(.L_x_163) ;  /* 0xfffffffc00f08947 */ /* 0x004fea000383ffff */
[----:B------:R-:W-:Y:S05]  /*9330*/  BRA `(.L_x_164) ;  /* 0xffffffb000787947 */ /* 0x000fea000383ffff */
.L_x_78:
[----:B------:R-:W-:-:S07]  /*9340*/  MOV R0, UR7 ;  /* 0x0000000700007c02 */ /* 0x000fce0008000f00 */
.L_x_165:
[----:B-1----:R1:W3:Y:S02]  /*9350*/  SYNCS.PHASECHK.TRANS64.TRYWAIT P0, [R0+URZ+0x50], R2 ;  /* 0x00005002000075a7 */ /* 0x0022e400080011ff */
[----:B---3--:R-:W-:Y:S05]  /*9360*/  @!P0 NANOSLEEP.SYNCS 0x989680 ;  /* 0x009896800000895d */ /* 0x008fea0003900000 */
[----:B------:R-:W3:Y:S02]  /*9370*/  @!P0 SYNCS.PHASECHK.TRANS64 P0, [R0+URZ+0x50], R2 ;  /* 0x00005002000085a7 */ /* 0x000ee400080010ff */
[----:B---3--:R-:W-:Y:S05]  /*9380*/  @!P0 BRA `(.L_x_165) ;  /* 0xfffffffc00f08947 */ /* 0x008fea000383ffff */
[----:B------:R-:W-:Y:S05]  /*9390*/  BRA `(.L_x_166) ;  /* 0xffffffb000e87947 */ /* 0x000fea000383ffff */
.L_x_79:
[----:B-1----:R-:W-:-:S07]  /*93a0*/  MOV R0, UR7 ;  /* 0x0000000700007c02 */ /* 0x002fce0008000f00 */
.L_x_167:
[----:B-1----:R1:W3:Y:S02]  /*93b0*/  SYNCS.PHASECHK.TRANS64.TRYWAIT P0, [R0+URZ+0x58], R2 ;  /* 0x00005802000075a7 */ /* 0x0022e400080011ff */
[----:B---3--:R-:W-:Y:S05]  /*93c0*/  @!P0 NANOSLEEP.SYNCS 0x989680 ;  /* 0x009896800000895d */ /* 0x008fea0003900000 */
[----:B------:R-:W3:Y:S02]  /*93d0*/  @!P0 SYNCS.PHASECHK.TRANS64 P0, [R0+URZ+0x58], R2 ;  /* 0x00005802000085a7 */ /* 0x000ee400080010ff */
[----:B---3--:R-:W-:Y:S05]  /*93e0*/  @!P0 BRA `(.L_x_167) ;  /* 0xfffffffc00f08947 */ /* 0x008fea000383ffff */
[----:B------:R-:W-:Y:S05]  /*93f0*/  BRA `(.L_x_168) ;  /* 0xffffffb000d87947 */ /* 0x000fea000383ffff */
.L_x_80:
[----:B-1----:R-:W-:-:S07]  /*9400*/  MOV R0, UR7 ;  /* 0x0000000700007c02 */ /* 0x002fce0008000f00 */
.L_x_169:
[----:B-1----:R1:W3:Y:S02]  /*9410*/  SYNCS.PHASECHK.TRANS64.TRYWAIT P0, [R0+URZ+0x60], R2 ;  /* 0x00006002000075a7 */ /* 0x0022e400080011ff */
[----:B---3--:R-:W-:Y:S05]  /*9420*/  @!P0 NANOSLEEP.SYNCS 0x989680 ;  /* 0x009896800000895d */ /* 0x008fea0003900000 */
[----:B------:R-:W3:Y:S02]  /*9430*/  @!P0 SYNCS.PHASECHK.TRANS64 P0, [R0+URZ+0x60], R2 ;  /* 0x00006002000085a7 */ /* 0x000ee400080010ff */
[----:B---3--:R-:W-:Y:S05]  /*9440*/  @!P0 BRA `(.L_x_169) ;  /* 0xfffffffc00f08947 */ /* 0x008fea000383ffff */
[----:B------:R-:W-:Y:S05]  /*9450*/  BRA `(.L_x_170) ;  /* 0xffffffb000c87947 */ /* 0x000fea000383ffff */
.L_x_82:
[----:B--2---:R2:W4:Y:S02]  /*9460*/  SYNCS.PHASECHK.TRANS64.TRYWAIT P0, [R0+URZ+0x80], R2 ;  /* 0x00008002000075a7 */ /* 0x00452400080011ff */
[----:B----4-:R-:W-:Y:S05]  /*9470*/  @!P0 NANOSLEEP.SYNCS 0x989680 ;  /* 0x009896800000895d */ /* 0x010fea0003900000 */
[----:B------:R-:W4:Y:S02]  /*9480*/  @!P0 SYNCS.PHASECHK.TRANS64 P0, [R0+URZ+0x80], R2 ;  /* 0x00008002000085a7 */ /* 0x000f2400080010ff */
[----:B----4-:R-:W-:Y:S05]  /*9490*/  @!P0 BRA `(.L_x_82) ;  /* 0xfffffffc00f08947 */ /* 0x010fea000383ffff */
[----:B------:R-:W-:Y:S05]  /*94a0*/  BRA `(.L_x_171) ;  /* 0xffffffb400907947 */ /* 0x000fea000383ffff */
.L_x_93:
[----:B-1----:R-:W-:Y:S04]  /*94b0*/  MOV R2, UR48 ;  /* 0x0000003000027c02 */ /* 0x002fe80008000f00 */
[----:B------:R1:W3:Y:S03]  /*94c0*/  SYNCS.PHASECHK.TRANS64.TRYWAIT P1, [R2+URZ+0x30], R3 ;  /* 0x00003003020075a7 */ /* 0x0002e600080211ff */
[----:B---3--:R-:W-:Y:S05]  /*94d0*/  @!P1 NANOSLEEP.SYNCS 0x989680 ;  /* 0x009896800000995d */ /* 0x008fea0003900000 */
[----:B------:R-:W3:Y:S02]  /*94e0*/  @!P1 SYNCS.PHASECHK.TRANS64 P1, [R2+URZ+0x30], R3 ;  /* 0x00003003020095a7 */ /* 0x000ee400080210ff */
[----:B---3--:R-:W-:Y:S05]  /*94f0*/  @!P1 BRA `(.L_x_93) ;  /* 0xfffffffc00ec9947 */ /* 0x008fea000383ffff */
[----:B------:R-:W-:Y:S05]  /*9500*/  BRA `(.L_x_92) ;  /* 0xffffffc0009c7947 */ /* 0x000fea000383ffff */
.L_x_95:
[----:B-1----:R1:W4:Y:S02]  /*9510*/  SYNCS.PHASECHK.TRANS64.TRYWAIT P0, [R64+URZ+0xa0], R0 ;  /* 0x0000a000400075a7 */ /* 0x00232400080011ff */
[----:B----4-:R-:W-:Y:S05]  /*9520*/  @!P0 NANOSLEEP.SYNCS 0x989680 ;  /* 0x009896800000895d */ /* 0x010fea0003900000 */
[----:B------:R-:W4:Y:S02]  /*9530*/  @!P0 SYNCS.PHASECHK.TRANS64 P0, [R64+URZ+0xa0], R0 ;  /* 0x0000a000400085a7 */ /* 0x000f2400080010ff */
[----:B----4-:R-:W-:Y:S05]  /*9540*/  @!P0 BRA `(.L_x_95) ;  /* 0xfffffffc00f08947 */ /* 0x010fea000383ffff */
[----:B------:R-:W-:Y:S05]  /*9550*/  BRA `(.L_x_94) ;  /* 0xffffffc000c47947 */ /* 0x000fea000383ffff */
.L_x_104:
[----:B--2---:R2:W4:Y:S02]  /*9560*/  SYNCS.PHASECHK.TRANS64.TRYWAIT P0, [R2+URZ+0x30], R0 ;  /* 0x00003000020075a7 */ /* 0x00452400080011ff */
[----:B----4-:R-:W-:Y:S05]  /*9570*/  @!P0 NANOSLEEP.SYNCS 0x989680 ;  /* 0x009896800000895d */ /* 0x010fea0003900000 */
[----:B------:R-:W4:Y:S02]  /*9580*/  @!P0 SYNCS.PHASECHK.TRANS64 P0, [R2+URZ+0x30], R0 ;  /* 0x00003000020085a7 */ /* 0x000f2400080010ff */
[----:B----4-:R-:W-:Y:S05]  /*9590*/  @!P0 BRA `(.L_x_104) ;  /* 0xfffffffc00f08947 */ /* 0x010fea000383ffff */
[----:B------:R-:W-:Y:S05]  /*95a0*/  BRA `(.L_x_103) ;  /* 0xffffffcc00a07947 */ /* 0x000fea000383ffff */
.L_x_112:
[----:B--2---:R2:W4:Y:S02]  /*95b0*/  SYNCS.PHASECHK.TRANS64.TRYWAIT P0, [R0+URZ+0x30], R6 ;  /* 0x00003006000075a7 */ /* 0x00452400080011ff */
[----:B----4-:R-:W-:Y:S05]  /*95c0*/  @!P0 NANOSLEEP.SYNCS 0x989680 ;  /* 0x009896800000895d */ /* 0x010fea0003900000 */
[----:B------:R-:W4:Y:S02]  /*95d0*/  @!P0 SYNCS.PHASECHK.TRANS64 P0, [R0+URZ+0x30], R6 ;  /* 0x00003006000085a7 */ /* 0x000f2400080010ff */
[----:B----4-:R-:W-:Y:S05]  /*95e0*/  @!P0 BRA `(.L_x_112) ;  /* 0xfffffffc00f08947 */ /* 0x010fea000383ffff */
[----:B------:R-:W-:Y:S05]  /*95f0*/  BRA `(.L_x_111) ;  /* 0xffffffd800a07947 */ /* 0x000fea000383ffff */
.L_x_120:
[----:B--2---:R2:W4:Y:S02]  /*9600*/  SYNCS.PHASECHK.TRANS64.TRYWAIT P0, [R0+URZ+0x30], R5 ;  /* 0x00003005000075a7 */ /* 0x00452400080011ff */
[----:B----4-:R-:W-:Y:S05]  /*9610*/  @!P0 NANOSLEEP.SYNCS 0x989680 ;  /* 0x009896800000895d */ /* 0x010fea0003900000 */
[----:B------:R-:W4:Y:S02]  /*9620*/  @!P0 SYNCS.PHASECHK.TRANS64 P0, [R0+URZ+0x30], R5 ;  /* 0x00003005000085a7 */ /* 0x000f2400080010ff */
[----:B----4-:R-:W-:Y:S05]  /*9630*/  @!P0 BRA `(.L_x_120) ;  /* 0xfffffffc00f08947 */ /* 0x010fea000383ffff */
[----:B------:R-:W-:Y:S05]  /*9640*/  BRA `(.L_x_119) ;  /* 0xffffffe400a07947 */ /* 0x000fea000383ffff */
        .weak           $__internal_0_$__cuda_sm10x_tcgen05_guardrail_trap_col_being_dealloced_not_returned_by_alloc
        .type           $__internal_0_$__cuda_sm10x_tcgen05_guardrail_trap_col_being_dealloced_not_returned_by_alloc,@function
        .size           $__internal_0_$__cuda_sm10x_tcgen05_guardrail_trap_col_being_dealloced_not_returned_by_alloc,($__internal_1_$__cuda_sm10x_tcgen05_guardrail_trap_phase_invalid_during_alloc - $__internal_0_$__cuda_sm10x_tcgen05_guardrail_trap_col_being_dealloced_not_returned_by_alloc)
$__internal_0_$__cuda_sm10x_tcgen05_guardrail_trap_col_being_dealloced_not_returned_by_alloc:
[----:B------:R-:W-:Y:S05]  /*9650*/  BPT.TRAP 0x1 ;  /* 0x000000040000795c */ /* 0x000fea0000300000 */
[----:B------:R-:W-:-:S04]  /*9660*/  HFMA2 R3, -RZ, RZ, 0, 0 ;  /* 0x00000000ff037431 */ /* 0x000fc800000001ff */
[----:B------:R-:W-:Y:S05]  /*9670*/  RET.REL.NODEC R2 `(_ZN7cutlass13device_kernelINS_4gemm6kernel13GemmUniversalIN4cute5tupleIJiiiiEEENS1_10collective13CollectiveMmaINS1_35MainloopSm100TmaUmmaWarpSpecializedILi3ELi2ELi4ENS5_IJNS4_1CILi1EEESB_SB_EEEEENS5_IJNSA_ILi128EEESE_NSA_ILi32EEEEEENS_10bfloat16_tENS5_IJlSB_lEEESH_SI_NS4_8TiledMMAINS4_8MMA_AtomIJNS4_20SM100_MMA_F16BF16_SSISH_SH_fLi128ELi128ELNS4_4UMMA5MajorE0ELSN_0ELNSM_7ScaleInE0ELSO_0EEEEEENS4_6LayoutISC_NS5_IJNSA_ILi0EEESS_SS_EEEEENS5_IJNS4_10UnderscoreESV_SV_EEEEENS4_13SM90_TMA_LOADENS4_14ComposedLayoutINS4_7SwizzleILi2ELi4ELi3EEENS4_18smem_ptr_flag_bitsILi16EEENSR_INS5_IJNSA_ILi8EEESF_EEENS5_IJSF_SB_EEEEEEEvNS4_8identityESY_S18_vS19_EENS_8epilogue10collective18CollectiveEpilogueINS1B_23Sm100TmaWarpSpecializedILi4ELi2ELi32ELb1ELb0EEEJSG_NS5_IJNSR_ISE_SB_EENSR_ISF_SB_EEEEESH_SI_SH_SI_NS1B_6fusion15FusionCallbacksIS1F_NS1J_17LinearCombinationISH_fSH_fLNS_15FloatRoundStyleE2EEESG_S1I_JEEENS4_5SM1004TMEM4LOAD26SM100_TMEM_LOAD_32dp32b32xESY_S18_NS4_39AutoVectorizingCopyWithAssumedAlignmentILi128EEENS4_14SM90_TMA_STOREES18_S1U_S1U_EEEvvEEEEvNT_6ParamsE) ;  /* 0xffffff6802607950 */ /* 0x000fea0003c3ffff */
        .weak           $__internal_1_$__cuda_sm10x_tcgen05_guardrail_trap_phase_invalid_during_alloc
        .type           $__internal_1_$__cuda_sm10x_tcgen05_guardrail_trap_phase_invalid_during_alloc,@function
        .size           $__internal_1_$__cuda_sm10x_tcgen05_guardrail_trap_phase_invalid_during_alloc,($__internal_2_$__cuda_sm10x_tcgen05_guardrail_trap_unallocated_columns_being_dealloced - $__internal_1_$__cuda_sm10x_tcgen05_guardrail_trap_phase_invalid_during_alloc)
$__internal_1_$__cuda_sm10x_tcgen05_guardrail_trap_phase_invalid_during_alloc:
[----:B------:R-:W-:Y:S05]  /*9680*/  BPT.TRAP 0x1 ;  /* 0x000000040000795c */ /* 0x000fea0000300000 */
[----:B------:R-:W-:-:S04]  /*9690*/  MOV R3, 0x0 ;  /* 0x0000000000037802 */ /* 0x000fc80000000f00 */
[----:B------:R-:W-:Y:S05]  /*96a0*/  RET.REL.NODEC R2 `(_ZN7cutlass13device_kernelINS_4gemm6kernel13GemmUniversalIN4cute5tupleIJiiiiEEENS1_10collective13CollectiveMmaINS1_35MainloopSm100TmaUmmaWarpSpecializedILi3ELi2ELi4ENS5_IJNS4_1CILi1EEESB_SB_EEEEENS5_IJNSA_ILi128EEESE_NSA_ILi32EEEEEENS_10bfloat16_tENS5_IJlSB_lEEESH_SI_NS4_8TiledMMAINS4_8MMA_AtomIJNS4_20SM100_MMA_F16BF16_SSISH_SH_fLi128ELi128ELNS4_4UMMA5MajorE0ELSN_0ELNSM_7ScaleInE0ELSO_0EEEEEENS4_6LayoutISC_NS5_IJNSA_ILi0EEESS_SS_EEEEENS5_IJNS4_10UnderscoreESV_SV_EEEEENS4_13SM90_TMA_LOADENS4_14ComposedLayoutINS4_7SwizzleILi2ELi4ELi3EEENS4_18smem_ptr_flag_bitsILi16EEENSR_INS5_IJNSA_ILi8EEESF_EEENS5_IJSF_SB_EEEEEEEvNS4_8identityESY_S18_vS19_EENS_8epilogue10collective18CollectiveEpilogueINS1B_23Sm100TmaWarpSpecializedILi4ELi2ELi32ELb1ELb0EEEJSG_NS5_IJNSR_ISE_SB_EENSR_ISF_SB_EEEEESH_SI_SH_SI_NS1B_6fusion15FusionCallbacksIS1F_NS1J_17LinearCombinationISH_fSH_fLNS_15FloatRoundStyleE2EEESG_S1I_JEEENS4_5SM1004TMEM4LOAD26SM100_TMEM_LOAD_32dp32b32xESY_S18_NS4_39AutoVectorizingCopyWithAssumedAlignmentILi128EEENS4_14SM90_TMA_STOREES18_S1U_S1U_EEEvvEEEEvNT_6ParamsE) ;  /* 0xffffff6802547950 */ /* 0x000fea0003c3ffff */
        .weak           $__internal_2_$__cuda_sm10x_tcgen05_guardrail_trap_unallocated_columns_being_dealloced
        .type           $__internal_2_$__cuda_sm10x_tcgen05_guardrail_trap_unallocated_columns_being_dealloced,@function
        .size           $__internal_2_$__cuda_sm10x_tcgen05_guardrail_trap_unallocated_columns_being_dealloced,(.L_x_173 - $__internal_2_$__cuda_sm10x_tcgen05_guardrail_trap_unallocated_columns_being_dealloced)
$__internal_2_$__cuda_sm10x_tcgen05_guardrail_trap_unallocated_columns_being_dealloced:
[----:B------:R-:W-:Y:S05]  /*96b0*/  BPT.TRAP 0x1 ;  /* 0x000000040000795c */ /* 0x000fea0000300000 */
[----:B------:R-:W-:-:S04]  /*96c0*/  HFMA2 R3, -RZ, RZ, 0, 0 ;  /* 0x00000000ff037431 */ /* 0x000fc800000001ff */
[----:B------:R-:W-:Y:S05]  /*96d0*/  RET.REL.NODEC R2 `(_ZN7cutlass13device_kernelINS_4gemm6kernel13GemmUniversalIN4cute5tupleIJiiiiEEENS1_10collective13CollectiveMmaINS1_35MainloopSm100TmaUmmaWarpSpecializedILi3ELi2ELi4ENS5_IJNS4_1CILi1EEESB_SB_EEEEENS5_IJNSA_ILi128EEESE_NSA_ILi32EEEEEENS_10bfloat16_tENS5_IJlSB_lEEESH_SI_NS4_8TiledMMAINS4_8MMA_AtomIJNS4_20SM100_MMA_F16BF16_SSISH_SH_fLi128ELi128ELNS4_4UMMA5MajorE0ELSN_0ELNSM_7ScaleInE0ELSO_0EEEEEENS4_6LayoutISC_NS5_IJNSA_ILi0EEESS_SS_EEEEENS5_IJNS4_10UnderscoreESV_SV_EEEEENS4_13SM90_TMA_LOADENS4_14ComposedLayoutINS4_7SwizzleILi2ELi4ELi3EEENS4_18smem_ptr_flag_bitsILi16EEENSR_INS5_IJNSA_ILi8EEESF_EEENS5_IJSF_SB_EEEEEEEvNS4_8identityESY_S18_vS19_EENS_8epilogue10collective18CollectiveEpilogueINS1B_23Sm100TmaWarpSpecializedILi4ELi2ELi32ELb1ELb0EEEJSG_NS5_IJNSR_ISE_SB_EENSR_ISF_SB_EEEEESH_SI_SH_SI_NS1B_6fusion15FusionCallbacksIS1F_NS1J_17LinearCombinationISH_fSH_fLNS_15FloatRoundStyleE2EEESG_S1I_JEEENS4_5SM1004TMEM4LOAD26SM100_TMEM_LOAD_32dp32b32xESY_S18_NS4_39AutoVectorizingCopyWithAssumedAlignmentILi128EEENS4_14SM90_TMA_STOREES18_S1U_S1U_EEEvvEEEEvNT_6ParamsE) ;  /* 0xffffff6802487950 */ /* 0x000fea0003c3ffff */
.L_x_172:
[----:B------:R-:W-:-:S00]  /*96e0*/  BRA `(.L_x_172) ;  /* 0xfffffffc00fc7947 */ /* 0x000fc0000383ffff */
[----:B------:R-:W-:-:S00]  /*96f0*/  NOP ;  /* 0x0000000000007918 */ /* 0x000fc00000000000 */
        /* <DEDUP_REMOVED lines=8> */
.L_x_173:


//--------------------- .nv.global.init           --------------------------
	.section	.nv.global.init,"aw",@progbits
.nv.global.init:
	.type		$str$27,@object
	.size		$str$27,($str$28 - $str$27)
$str$27:
        /*0000*/ 	.byte	0x28, 0x61, 0x64, 0x64, 0x72, 0x65, 0x73, 0x73, 0x20, 0x26, 0x20, 0x6d, 0x61, 0x73, 0x6b, 0x29
        /*0010*/ 	.byte	0x20, 0x3d, 0x3d, 0x20, 0x30, 0x00
	.type		$str$28,@object
	.size		$str$28,($str$26 - $str$28)
$str$28:
        /*0016*/ 	.byte	0x2f, 0x74, 0x6d, 0x70, 0x2f, 0x63, 0x75, 0x74, 0x6c, 0x61, 0x73, 0x73, 0x5f, 0x73, 0x77, 0x65
        /*0026*/ 	.byte	0x65, 0x70, 0x5f, 0x73, 0x72, 0x63, 0x2f, 0x69, 0x6e, 0x63, 0x6c, 0x75, 0x64, 0x65, 0x2f, 0x63
        /*0036*/ 	.byte	0x75, 0x74, 0x65, 0x2f, 0x70, 0x6f, 0x69, 0x6e, 0x74, 0x65, 0x72, 0x5f, 0x66, 0x6c, 0x61, 0x67
        /*0046*/ 	.byte	0x67, 0x65, 0x64, 0x2e, 0x68, 0x70, 0x70, 0x00
	.type		$str$26,@object
	.size		$str$26,($str$25 - $str$26)
$str$26:
        /*004e*/ 	.byte	0x2f, 0x74, 0x6d, 0x70, 0x2f, 0x63, 0x75, 0x74, 0x6c, 0x61, 0x73, 0x73, 0x5f, 0x73, 0x77, 0x65
        /*005e*/ 	.byte	0x65, 0x70, 0x5f, 0x73, 0x72, 0x63, 0x2f, 0x69, 0x6e, 0x63, 0x6c, 0x75, 0x64, 0x65, 0x2f, 0x63
        /*006e*/ 	.byte	0x75, 0x74, 0x65, 0x2f, 0x61, 0x74, 0x6f, 0x6d, 0x2f, 0x63, 0x6f, 0x70, 0x79, 0x5f, 0x74, 0x72
        /*007e*/ 	.byte	0x61, 0x69, 0x74, 0x73, 0x5f, 0x73, 0x6d, 0x31, 0x30, 0x30, 0x2e, 0x68, 0x70, 0x70, 0x00
	.type		$str$25,@object
	.size		$str$25,(__unnamed_1 - $str$25)
$str$25:
        /*008d*/ 	.byte	0x28, 0x28, 0x75, 0x69, 0x6e, 0x74, 0x33, 0x32, 0x5f, 0x74, 0x28, 0x74, 0x68, 0x72, 0x65, 0x61
        /*009d*/ 	.byte	0x64, 0x49, 0x64, 0x78, 0x2e, 0x78, 0x29, 0x20, 0x2f, 0x20, 0x33, 0x32, 0x29, 0x20, 0x25, 0x20
        /*00ad*/ 	.byte	0x34, 0x29, 0x20, 0x3d, 0x3d, 0x20, 0x28, 0x28, 0x28, 0x74, 0x6d, 0x65, 0x6d, 0x5f, 0x61, 0x64
        /*00bd*/ 	.byte	0x64, 0x72, 0x20, 0x3e, 0x3e, 0x20, 0x31, 0x36, 0x29, 0x20, 0x2f, 0x20, 0x33, 0x32, 0x29, 0x20
        /*00cd*/ 	.byte	0x25, 0x20, 0x34, 0x29, 0x00
	.type		__unnamed_1,@object
	.size		__unnamed_1,(__unnamed_2 - __unnamed_1)
__unnamed_1:
        /*00d2*/ 	.byte	0x61, 0x75, 0x74, 0x6f, 0x20, 0x63, 0x75, 0x74, 0x65, 0x3a, 0x3a, 0x61, 0x73, 0x5f, 0x70, 0x6f
        /* <DEDUP_REMOVED lines=24> */
        /*0262*/ 	.byte	0x34, 0x30, 0x39, 0x36, 0x3e, 0x3e, 0x3e, 0x3e, 0x5d, 0x00
	.type		__unnamed_2,@object
	.size		__unnamed_2,(.L_2 - __unnamed_2)
__unnamed_2:
        /* <DEDUP_REMOVED lines=42> */
        /*050c*/ 	.byte	0x3e, 0x3e, 0x5d, 0x00
.L_2:


//--------------------- .nv.shared._ZN7cutlass13device_kernelINS_4gemm6kernel13GemmUniversalIN4cute5tupleIJiiiiEEENS1_10collective13CollectiveMmaINS1_35MainloopSm100TmaUmmaWarpSpecializedILi3ELi2ELi4ENS5_IJNS4_1CILi1EEESB_SB_EEEEENS5_IJNSA_ILi128EEESE_NSA_ILi32EEEEEENS_10bfloat16_tENS5_IJlSB_lEEESH_SI_NS4_8TiledMMAINS4_8MMA_AtomIJNS4_20SM100_MMA_F16BF16_SSISH_SH_fLi128ELi128ELNS4_4UMMA5MajorE0ELSN_0ELNSM_7ScaleInE0ELSO_0EEEEEENS4_6LayoutISC_NS5_IJNSA_ILi0EEESS_SS_EEEEENS5_IJNS4_10UnderscoreESV_SV_EEEEENS4_13SM90_TMA_LOADENS4_14ComposedLayoutINS4_7SwizzleILi2ELi4ELi3EEENS4_18smem_ptr_flag_bitsILi16EEENSR_INS5_IJNSA_ILi8EEESF_EEENS5_IJSF_SB_EEEEEEEvNS4_8identityESY_S18_vS19_EENS_8epilogue10collective18CollectiveEpilogueINS1B_23Sm100TmaWarpSpecializedILi4ELi2ELi32ELb1ELb0EEEJSG_NS5_IJNSR_ISE_SB_EENSR_ISF_SB_EEEEESH_SI_SH_SI_NS1B_6fusion15FusionCallbacksIS1F_NS1J_17LinearCombinationISH_fSH_fLNS_15FloatRoundStyleE2EEESG_S1I_JEEENS4_5SM1004TMEM4LOAD26SM100_TMEM_LOAD_32dp32b32xESY_S18_NS4_39AutoVectorizingCopyWithAssumedAlignmentILi128EEENS4_14SM90_TMA_STOREES18_S1U_S1U_EEEvvEEEEvNT_6ParamsE --------------------------
	.section	.nv.shared._ZN7cutlass13device_kernelINS_4gemm6kernel13GemmUniversalIN4cute5tupleIJiiiiEEENS1_10collective13CollectiveMmaINS1_35MainloopSm100TmaUmmaWarpSpecializedILi3ELi2ELi4ENS5_IJNS4_1CILi1EEESB_SB_EEEEENS5_IJNSA_ILi128EEESE_NSA_ILi32EEEEEENS_10bfloat16_tENS5_IJlSB_lEEESH_SI_NS4_8TiledMMAINS4_8MMA_AtomIJNS4_20SM100_MMA_F16BF16_SSISH_SH_fLi128ELi128ELNS4_4UMMA5MajorE0ELSN_0ELNSM_7ScaleInE0ELSO_0EEEEEENS4_6LayoutISC_NS5_IJNSA_ILi0EEESS_SS_EEEEENS5_IJNS4_10UnderscoreESV_SV_EEEEENS4_13SM90_TMA_LOADENS4_14ComposedLayoutINS4_7SwizzleILi2ELi4ELi3EEENS4_18smem_ptr_flag_bitsILi16EEENSR_INS5_IJNSA_ILi8EEESF_EEENS5_IJSF_SB_EEEEEEEvNS4_8identityESY_S18_vS19_EENS_8epilogue10collective18CollectiveEpilogueINS1B_23Sm100TmaWarpSpecializedILi4ELi2ELi32ELb1ELb0EEEJSG_NS5_IJNSR_ISE_SB_EENSR_ISF_SB_EEEEESH_SI_SH_SI_NS1B_6fusion15FusionCallbacksIS1F_NS1J_17LinearCombinationISH_fSH_fLNS_15FloatRoundStyleE2EEESG_S1I_JEEENS4_5SM1004TMEM4LOAD26SM100_TMEM_LOAD_32dp32b32xESY_S18_NS4_39AutoVectorizingCopyWithAssumedAlignmentILi128EEENS4_14SM90_TMA_STOREES18_S1U_S1U_EEEvvEEEEvNT_6ParamsE,"aw",@nobits
	.sectionflags	@""
	.align	16
	.zero		1024


//--------------------- .nv.shared.reserved.0     --------------------------
	.section	.nv.shared.reserved.0,"aw",@nobits
	.weak		__nv_reservedSMEM_offset_0_alias
	.size		__nv_reservedSMEM_offset_0_alias, 0, 64
	.other		__nv_reservedSMEM_offset_0_alias,@"STO_CUDA_RESERVED_SHARED STV_DEFAULT"
__nv_reservedSMEM_offset_0_alias:
	.zero		0
.nv.shared.reserved.0:
	.zero		64
	.weak		__nv_reservedSMEM_tcgen05_partition
	.type		__nv_reservedSMEM_tcgen05_partition,@object
	.size		__nv_reservedSMEM_tcgen05_partition,(.L_0 - __nv_reservedSMEM_tcgen05_partition)
__nv_reservedSMEM_tcgen05_partition:
	.zero		32
.L_0:


//--------------------- .nv.global                --------------------------
	.section	.nv.global,"aw",@nobits
.nv.global:
	.type		_ZN39_INTERNAL_be787d6b_4_k_cu_a8beadf9_72454cute1_E,@object
	.size		_ZN39_INTERNAL_be787d6b_4_k_cu_a8beadf9_72454cute1_E,(_ZN39_INTERNAL_be787d6b_4_k_cu_a8beadf9_72454cuda3std3__45__cpo6cbeginE - _ZN39_INTERNAL_be787d6b_4_k_cu_a8beadf9_72454cute1_E)
_ZN39_INTERNAL_be787d6b_4_k_cu_a8beadf9_72454cute1_E:
	.zero		1
	.type		_ZN39_INTERNAL_be787d6b_4_k_cu_a8beadf9_72454cuda3std3__45__cpo6cbeginE,@object
	.size		_ZN39_INTERNAL_be787d6b_4_k_cu_a8beadf9_72454cuda3std3__45__cpo6cbeginE,(_ZN39_INTERNAL_be787d6b_4_k_cu_a8beadf9_72454cuda3std3__48in_placeE - _ZN39_INTERNAL_be787d6b_4_k_cu_a8beadf9_72454cuda3std3__45__cpo6cbeginE)
_ZN39_INTERNAL_be787d6b_4_k_cu_a8beadf9_72454cuda3std3__45__cpo6cbeginE:
	.zero		1
	.type		_ZN39_INTERNAL_be787d6b_4_k_cu_a8beadf9_72454cuda3std3__48in_placeE,@object
	.size		_ZN39_INTERNAL_be787d6b_4_k_cu_a8beadf9_72454cuda3std3__48in_placeE,(_ZN39_INTERNAL_be787d6b_4_k_cu_a8beadf9_72454cuda3std6ranges3__45__cpo9iter_moveE - _ZN39_INTERNAL_be787d6b_4_k_cu_a8beadf9_72454cuda3std3__48in_placeE)
_ZN39_INTERNAL_be787d6b_4_k_cu_a8beadf9_72454cuda3std3__48in_placeE:
	.zero		1
	.type		_ZN39_INTERNAL_be787d6b_4_k_cu_a8beadf9_72454cuda3std6ranges3__45__cpo9iter_moveE,@object
	.size		_ZN39_INTERNAL_be787d6b_4_k_cu_a8beadf9_72454cuda3std6ranges3__45__cpo9iter_moveE,(_ZN39_INTERNAL_be787d6b_4_k_cu_a8beadf9_72454cuda3std3__45__cpo5beginE - _ZN39_INTERNAL_be787d6b_4_k_cu_a8beadf9_72454cuda3std6ranges3__45__cpo9iter_moveE)
_ZN39_INTERNAL_be787d6b_4_k_cu_a8beadf9_72454cuda3std6ranges3__45__cpo9iter_moveE:
	.zero		1
	.type		_ZN39_INTERNAL_be787d6b_4_k_cu_a8beadf9_72454cuda3std3__45__cpo5beginE,@object
	.size		_ZN39_INTERNAL_be787d6b_4_k_cu_a8beadf9_72454cuda3std3__45__cpo5beginE,(_ZN39_INTERNAL_be787d6b_4_k_cu_a8beadf9_72454cuda3std3__441_GLOBAL__N__be787d6b_4_k_cu_a8beadf9_72456ignoreE - _ZN39_INTERNAL_be787d6b_4_k_cu_a8beadf9_72454cuda3std3__45__cpo5beginE)
_ZN39_INTERNAL_be787d6b_4_k_cu_a8beadf9_72454cuda3std3__45__cpo5beginE:
	.zero		1
	.type		_ZN39_INTERNAL_be787d6b_4_k_cu_a8beadf9_72454cuda3std3__441_GLOBAL__N__be787d6b_4_k_cu_a8beadf9_72456ignoreE,@object
	.size		_ZN39_INTERNAL_be787d6b_4_k_cu_a8beadf9_72454cuda3std3__441_GLOBAL__N__be787d6b_4_k_cu_a8beadf9_72456ignoreE,(_ZN39_INTERNAL_be787d6b_4_k_cu_a8beadf9_72454cute7productE - _ZN39_INTERNAL_be787d6b_4_k_cu_a8beadf9_72454cuda3std3__441_GLOBAL__N__be787d6b_4_k_cu_a8beadf9_72456ignoreE)
_ZN39_INTERNAL_be787d6b_4_k_cu_a8beadf9_72454cuda3std3__441_GLOBAL__N__be787d6b_4_k_cu_a8beadf9_72456ignoreE:
	.zero		1
	.type		_ZN39_INTERNAL_be787d6b_4_k_cu_a8beadf9_72454cute7productE,@object
	.size		_ZN39_INTERNAL_be787d6b_4_k_cu_a8beadf9_72454cute7productE,(_ZN39_INTERNAL_be787d6b_4_k_cu_a8beadf9_72454cuda3std3__45__cpo3endE - _ZN39_INTERNAL_be787d6b_4_k_cu_a8beadf9_72454cute7productE)
_ZN39_INTERNAL_be787d6b_4_k_cu_a8beadf9_72454cute7productE:
	.zero		1
	.type		_ZN39_INTERNAL_be787d6b_4_k_cu_a8beadf9_72454cuda3std3__45__cpo3endE,@object
	.size		_ZN39_INTERNAL_be787d6b_4_k_cu_a8beadf9_72454cuda3std3__45__cpo3endE,(_ZN39_INTERNAL_be787d6b_4_k_cu_a8beadf9_72454cuda3std3__419piecewise_constructE - _ZN39_INTERNAL_be787d6b_4_k_cu_a8beadf9_72454cuda3std3__45__cpo3endE)
_ZN39_INTERNAL_be787d6b_4_k_cu_a8beadf9_72454cuda3std3__45__cpo3endE:
	.zero		1
	.type		_ZN39_INTERNAL_be787d6b_4_k_cu_a8beadf9_72454cuda3std3__419piecewise_constructE,@object
	.size		_ZN39_INTERNAL_be787d6b_4_k_cu_a8beadf9_72454cuda3std3__419piecewise_constructE,(_ZN39_INTERNAL_be787d6b_4_k_cu_a8beadf9_72454cuda3std3__45__cpo4cendE - _ZN39_INTERNAL_be787d6b_4_k_cu_a8beadf9_72454cuda3std3__419piecewise_constructE)
_ZN39_INTERNAL_be787d6b_4_k_cu_a8beadf9_72454cuda3std3__419piecewise_constructE:
	.zero		1
	.type		_ZN39_INTERNAL_be787d6b_4_k_cu_a8beadf9_72454cuda3std3__45__cpo4cendE,@object
	.size		_ZN39_INTERNAL_be787d6b_4_k_cu_a8beadf9_72454cuda3std3__45__cpo4cendE,(_ZN39_INTERNAL_be787d6b_4_k_cu_a8beadf9_72454cuda3std6ranges3__45__cpo4swapE - _ZN39_INTERNAL_be787d6b_4_k_cu_a8beadf9_72454cuda3std3__45__cpo4cendE)
_ZN39_INTERNAL_be787d6b_4_k_cu_a8beadf9_72454cuda3std3__45__cpo4cendE:
	.zero		1
	.type		_ZN39_INTERNAL_be787d6b_4_k_cu_a8beadf9_72454cuda3std6ranges3__45__cpo4swapE,@object
	.size		_ZN39_INTERNAL_be787d6b_4_k_cu_a8beadf9_72454cuda3std6ranges3__45__cpo4swapE,(.L_10 - _ZN39_INTERNAL_be787d6b_4_k_cu_a8beadf9_72454cuda3std6ranges3__45__cpo4swapE)
_ZN39_INTERNAL_be787d6b_4_k_cu_a8beadf9_72454cuda3std6ranges3__45__cpo4swapE:
	.zero		1
.L_10:


//--------------------- .nv.constant0._ZN7cutlass13device_kernelINS_4gemm6kernel13GemmUniversalIN4cute5tupleIJiiiiEEENS1_10collective13CollectiveMmaINS1_35MainloopSm100TmaUmmaWarpSpecializedILi3ELi2ELi4ENS5_IJNS4_1CILi1EEESB_SB_EEEEENS5_IJNSA_ILi128EEESE_NSA_ILi32EEEEEENS_10bfloat16_tENS5_IJlSB_lEEESH_SI_NS4_8TiledMMAINS4_8MMA_AtomIJNS4_20SM100_MMA_F16BF16_SSISH_SH_fLi128ELi128ELNS4_4UMMA5MajorE0ELSN_0ELNSM_7ScaleInE0ELSO_0EEEEEENS4_6LayoutISC_NS5_IJNSA_ILi0EEESS_SS_EEEEENS5_IJNS4_10UnderscoreESV_SV_EEEEENS4_13SM90_TMA_LOADENS4_14ComposedLayoutINS4_7SwizzleILi2ELi4ELi3EEENS4_18smem_ptr_flag_bitsILi16EEENSR_INS5_IJNSA_ILi8EEESF_EEENS5_IJSF_SB_EEEEEEEvNS4_8identityESY_S18_vS19_EENS_8epilogue10collective18CollectiveEpilogueINS1B_23Sm100TmaWarpSpecializedILi4ELi2ELi32ELb1ELb0EEEJSG_NS5_IJNSR_ISE_SB_EENSR_ISF_SB_EEEEESH_SI_SH_SI_NS1B_6fusion15FusionCallbacksIS1F_NS1J_17LinearCombinationISH_fSH_fLNS_15FloatRoundStyleE2EEESG_S1I_JEEENS4_5SM1004TMEM4LOAD26SM100_TMEM_LOAD_32dp32b32xESY_S18_NS4_39AutoVectorizingCopyWithAssumedAlignmentILi128EEENS4_14SM90_TMA_STOREES18_S1U_S1U_EEEvvEEEEvNT_6ParamsE --------------------------
	.section	.nv.constant0._ZN7cutlass13device_kernelINS_4gemm6kernel13GemmUniversalIN4cute5tupleIJiiiiEEENS1_10collective13CollectiveMmaINS1_35MainloopSm100TmaUmmaWarpSpecializedILi3ELi2ELi4ENS5_IJNS4_1CILi1EEESB_SB_EEEEENS5_IJNSA_ILi128EEESE_NSA_ILi32EEEEEENS_10bfloat16_tENS5_IJlSB_lEEESH_SI_NS4_8TiledMMAINS4_8MMA_AtomIJNS4_20SM100_MMA_F16BF16_SSISH_SH_fLi128ELi128ELNS4_4UMMA5MajorE0ELSN_0ELNSM_7ScaleInE0ELSO_0EEEEEENS4_6LayoutISC_NS5_IJNSA_ILi0EEESS_SS_EEEEENS5_IJNS4_10UnderscoreESV_SV_EEEEENS4_13SM90_TMA_LOADENS4_14ComposedLayoutINS4_7SwizzleILi2ELi4ELi3EEENS4_18smem_ptr_flag_bitsILi16EEENSR_INS5_IJNSA_ILi8EEESF_EEENS5_IJSF_SB_EEEEEEEvNS4_8identityESY_S18_vS19_EENS_8epilogue10collective18CollectiveEpilogueINS1B_23Sm100TmaWarpSpecializedILi4ELi2ELi32ELb1ELb0EEEJSG_NS5_IJNSR_ISE_SB_EENSR_ISF_SB_EEEEESH_SI_SH_SI_NS1B_6fusion15FusionCallbacksIS1F_NS1J_17LinearCombinationISH_fSH_fLNS_15FloatRoundStyleE2EEESG_S1I_JEEENS4_5SM1004TMEM4LOAD26SM100_TMEM_LOAD_32dp32b32xESY_S18_NS4_39AutoVectorizingCopyWithAssumedAlignmentILi128EEENS4_14SM90_TMA_STOREES18_S1U_S1U_EEEvvEEEEvNT_6ParamsE,"a",@progbits
	.sectionflags	@""
	.align	4
.nv.constant0._ZN7cutlass13device_kernelINS_4gemm6kernel13GemmUniversalIN4cute5tupleIJiiiiEEENS1_10collective13CollectiveMmaINS1_35MainloopSm100TmaUmmaWarpSpecializedILi3ELi2ELi4ENS5_IJNS4_1CILi1EEESB_SB_EEEEENS5_IJNSA_ILi128EEESE_NSA_ILi32EEEEEENS_10bfloat16_tENS5_IJlSB_lEEESH_SI_NS4_8TiledMMAINS4_8MMA_AtomIJNS4_20SM100_MMA_F16BF16_SSISH_SH_fLi128ELi128ELNS4_4UMMA5MajorE0ELSN_0ELNSM_7ScaleInE0ELSO_0EEEEEENS4_6LayoutISC_NS5_IJNSA_ILi0EEESS_SS_EEEEENS5_IJNS4_10UnderscoreESV_SV_EEEEENS4_13SM90_TMA_LOADENS4_14ComposedLayoutINS4_7SwizzleILi2ELi4ELi3EEENS4_18smem_ptr_flag_bitsILi16EEENSR_INS5_IJNSA_ILi8EEESF_EEENS5_IJSF_SB_EEEEEEEvNS4_8identityESY_S18_vS19_EENS_8epilogue10collective18CollectiveEpilogueINS1B_23Sm100TmaWarpSpecializedILi4ELi2ELi32ELb1ELb0EEEJSG_NS5_IJNSR_ISE_SB_EENSR_ISF_SB_EEEEESH_SI_SH_SI_NS1B_6fusion15FusionCallbacksIS1F_NS1J_17LinearCombinationISH_fSH_fLNS_15FloatRoundStyleE2EEESG_S1I_JEEENS4_5SM1004TMEM4LOAD26SM100_TMEM_LOAD_32dp32b32xESY_S18_NS4_39AutoVectorizingCopyWithAssumedAlignmentILi128EEENS4_14SM90_TMA_STOREES18_S1U_S1U_EEEvvEEEEvNT_6ParamsE:
	.zero		2944


//--------------------- SYMBOLS --------------------------

	.type		.nv.reservedSmem.offset0,@object
	.size		.nv.reservedSmem.offset0,0x4
	.type		.nv.reservedSmem.cap,@object
	.size		.nv.reservedSmem.cap,0x4
	.type		__assertfail,@function
